//
// Generated by NVIDIA NVVM Compiler
//
// Compiler Build ID: CL-36424714
// Cuda compilation tools, release 13.0, V13.0.88
// Based on NVVM 20.0.0
//

.version 9.0
.target sm_100
.address_size 64

	// .globl	_Z15nbodyStepKernelPKfS0_S0_S0_S0_S0_PfS1_S1_S1_S1_S1_S0_if

.visible .entry _Z15nbodyStepKernelPKfS0_S0_S0_S0_S0_PfS1_S1_S1_S1_S1_S0_if(
	.param .u64 .ptr .align 1 _Z15nbodyStepKernelPKfS0_S0_S0_S0_S0_PfS1_S1_S1_S1_S1_S0_if_param_0,
	.param .u64 .ptr .align 1 _Z15nbodyStepKernelPKfS0_S0_S0_S0_S0_PfS1_S1_S1_S1_S1_S0_if_param_1,
	.param .u64 .ptr .align 1 _Z15nbodyStepKernelPKfS0_S0_S0_S0_S0_PfS1_S1_S1_S1_S1_S0_if_param_2,
	.param .u64 .ptr .align 1 _Z15nbodyStepKernelPKfS0_S0_S0_S0_S0_PfS1_S1_S1_S1_S1_S0_if_param_3,
	.param .u64 .ptr .align 1 _Z15nbodyStepKernelPKfS0_S0_S0_S0_S0_PfS1_S1_S1_S1_S1_S0_if_param_4,
	.param .u64 .ptr .align 1 _Z15nbodyStepKernelPKfS0_S0_S0_S0_S0_PfS1_S1_S1_S1_S1_S0_if_param_5,
	.param .u64 .ptr .align 1 _Z15nbodyStepKernelPKfS0_S0_S0_S0_S0_PfS1_S1_S1_S1_S1_S0_if_param_6,
	.param .u64 .ptr .align 1 _Z15nbodyStepKernelPKfS0_S0_S0_S0_S0_PfS1_S1_S1_S1_S1_S0_if_param_7,
	.param .u64 .ptr .align 1 _Z15nbodyStepKernelPKfS0_S0_S0_S0_S0_PfS1_S1_S1_S1_S1_S0_if_param_8,
	.param .u64 .ptr .align 1 _Z15nbodyStepKernelPKfS0_S0_S0_S0_S0_PfS1_S1_S1_S1_S1_S0_if_param_9,
	.param .u64 .ptr .align 1 _Z15nbodyStepKernelPKfS0_S0_S0_S0_S0_PfS1_S1_S1_S1_S1_S0_if_param_10,
	.param .u64 .ptr .align 1 _Z15nbodyStepKernelPKfS0_S0_S0_S0_S0_PfS1_S1_S1_S1_S1_S0_if_param_11,
	.param .u64 .ptr .align 1 _Z15nbodyStepKernelPKfS0_S0_S0_S0_S0_PfS1_S1_S1_S1_S1_S0_if_param_12,
	.param .u32 _Z15nbodyStepKernelPKfS0_S0_S0_S0_S0_PfS1_S1_S1_S1_S1_S0_if_param_13,
	.param .f32 _Z15nbodyStepKernelPKfS0_S0_S0_S0_S0_PfS1_S1_S1_S1_S1_S0_if_param_14
)
{
	.reg .pred 	%p<18>;
	.reg .b32 	%r<45>;
	.reg .b32 	%f<484>;
	.reg .b64 	%rd<103>;

	ld.param.u64 	%rd38, [_Z15nbodyStepKernelPKfS0_S0_S0_S0_S0_PfS1_S1_S1_S1_S1_S0_if_param_0];
	ld.param.u64 	%rd39, [_Z15nbodyStepKernelPKfS0_S0_S0_S0_S0_PfS1_S1_S1_S1_S1_S0_if_param_1];
	ld.param.u64 	%rd40, [_Z15nbodyStepKernelPKfS0_S0_S0_S0_S0_PfS1_S1_S1_S1_S1_S0_if_param_2];
	ld.param.u64 	%rd29, [_Z15nbodyStepKernelPKfS0_S0_S0_S0_S0_PfS1_S1_S1_S1_S1_S0_if_param_3];
	ld.param.u64 	%rd30, [_Z15nbodyStepKernelPKfS0_S0_S0_S0_S0_PfS1_S1_S1_S1_S1_S0_if_param_4];
	ld.param.u64 	%rd31, [_Z15nbodyStepKernelPKfS0_S0_S0_S0_S0_PfS1_S1_S1_S1_S1_S0_if_param_5];
	ld.param.u64 	%rd33, [_Z15nbodyStepKernelPKfS0_S0_S0_S0_S0_PfS1_S1_S1_S1_S1_S0_if_param_7];
	ld.param.u64 	%rd35, [_Z15nbodyStepKernelPKfS0_S0_S0_S0_S0_PfS1_S1_S1_S1_S1_S0_if_param_9];
	ld.param.u64 	%rd36, [_Z15nbodyStepKernelPKfS0_S0_S0_S0_S0_PfS1_S1_S1_S1_S1_S0_if_param_10];
	ld.param.u64 	%rd37, [_Z15nbodyStepKernelPKfS0_S0_S0_S0_S0_PfS1_S1_S1_S1_S1_S0_if_param_11];
	ld.param.u64 	%rd41, [_Z15nbodyStepKernelPKfS0_S0_S0_S0_S0_PfS1_S1_S1_S1_S1_S0_if_param_12];
	ld.param.u32 	%r24, [_Z15nbodyStepKernelPKfS0_S0_S0_S0_S0_PfS1_S1_S1_S1_S1_S0_if_param_13];
	ld.param.f32 	%f73, [_Z15nbodyStepKernelPKfS0_S0_S0_S0_S0_PfS1_S1_S1_S1_S1_S0_if_param_14];
	cvta.to.global.u64 	%rd1, %rd41;
	cvta.to.global.u64 	%rd2, %rd40;
	cvta.to.global.u64 	%rd3, %rd39;
	cvta.to.global.u64 	%rd4, %rd38;
	mov.u32 	%r25, %ctaid.x;
	mov.u32 	%r26, %ntid.x;
	mov.u32 	%r27, %tid.x;
	mad.lo.s32 	%r1, %r25, %r26, %r27;
	setp.ge.s32 	%p1, %r1, %r24;
	@%p1 bra 	$L__BB0_24;
	cvta.to.global.u64 	%rd42, %rd29;
	cvta.to.global.u64 	%rd43, %rd30;
	cvta.to.global.u64 	%rd44, %rd31;
	mul.wide.s32 	%rd45, %r1, 4;
	add.s64 	%rd46, %rd4, %rd45;
	ld.global.f32 	%f1, [%rd46];
	add.s64 	%rd47, %rd3, %rd45;
	ld.global.f32 	%f2, [%rd47];
	add.s64 	%rd48, %rd2, %rd45;
	ld.global.f32 	%f3, [%rd48];
	add.s64 	%rd49, %rd42, %rd45;
	ld.global.f32 	%f4, [%rd49];
	add.s64 	%rd50, %rd43, %rd45;
	ld.global.f32 	%f5, [%rd50];
	add.s64 	%rd51, %rd44, %rd45;
	ld.global.f32 	%f6, [%rd51];
	add.s64 	%rd52, %rd1, %rd45;
	ld.global.f32 	%f7, [%rd52];
	setp.lt.s32 	%p2, %r1, 1;
	mov.f32 	%f457, 0f00000000;
	mov.b32 	%r43, 0;
	mov.f32 	%f458, %f457;
	mov.f32 	%f459, %f457;
	@%p2 bra 	$L__BB0_10;
	mul.f32 	%f8, %f7, 0f2E92C4F8;
	min.s32 	%r30, %r1, %r24;
	max.s32 	%r43, %r30, 1;
	setp.lt.s32 	%p3, %r30, 4;
	mov.f32 	%f459, 0f00000000;
	mov.b32 	%r38, 0;
	mov.f32 	%f458, %f459;
	mov.f32 	%f457, %f459;
	@%p3 bra 	$L__BB0_5;
	and.b32  	%r31, %r43, 2147483644;
	neg.s32 	%r36, %r31;
	add.s64 	%rd98, %rd4, 8;
	add.s64 	%rd97, %rd3, 8;
	add.s64 	%rd96, %rd2, 8;
	add.s64 	%rd95, %rd1, 8;
	mov.f32 	%f459, 0f00000000;
$L__BB0_4:
	.pragma "nounroll";
	and.b32  	%r38, %r43, 2147483644;
	ld.global.f32 	%f78, [%rd98+-8];
	sub.f32 	%f79, %f78, %f1;
	ld.global.f32 	%f80, [%rd97+-8];
	sub.f32 	%f81, %f80, %f2;
	ld.global.f32 	%f82, [%rd96+-8];
	sub.f32 	%f83, %f82, %f3;
	mul.f32 	%f84, %f81, %f81;
	fma.rn.f32 	%f85, %f79, %f79, %f84;
	fma.rn.f32 	%f86, %f83, %f83, %f85;
	add.f32 	%f87, %f86, 0f3A83126F;
	sqrt.rn.f32 	%f88, %f87;
	mul.f32 	%f89, %f88, %f87;
	rcp.rn.f32 	%f90, %f89;
	ld.global.f32 	%f91, [%rd95+-8];
	mul.f32 	%f92, %f8, %f91;
	mul.f32 	%f93, %f92, %f90;
	mul.f32 	%f94, %f79, %f93;
	div.rn.f32 	%f95, %f94, %f7;
	add.f32 	%f96, %f457, %f95;
	mul.f32 	%f97, %f81, %f93;
	div.rn.f32 	%f98, %f97, %f7;
	add.f32 	%f99, %f458, %f98;
	mul.f32 	%f100, %f83, %f93;
	div.rn.f32 	%f101, %f100, %f7;
	add.f32 	%f102, %f459, %f101;
	ld.global.f32 	%f103, [%rd98+-4];
	sub.f32 	%f104, %f103, %f1;
	ld.global.f32 	%f105, [%rd97+-4];
	sub.f32 	%f106, %f105, %f2;
	ld.global.f32 	%f107, [%rd96+-4];
	sub.f32 	%f108, %f107, %f3;
	mul.f32 	%f109, %f106, %f106;
	fma.rn.f32 	%f110, %f104, %f104, %f109;
	fma.rn.f32 	%f111, %f108, %f108, %f110;
	add.f32 	%f112, %f111, 0f3A83126F;
	sqrt.rn.f32 	%f113, %f112;
	mul.f32 	%f114, %f113, %f112;
	rcp.rn.f32 	%f115, %f114;
	ld.global.f32 	%f116, [%rd95+-4];
	mul.f32 	%f117, %f8, %f116;
	mul.f32 	%f118, %f117, %f115;
	mul.f32 	%f119, %f104, %f118;
	div.rn.f32 	%f120, %f119, %f7;
	add.f32 	%f121, %f96, %f120;
	mul.f32 	%f122, %f106, %f118;
	div.rn.f32 	%f123, %f122, %f7;
	add.f32 	%f124, %f99, %f123;
	mul.f32 	%f125, %f108, %f118;
	div.rn.f32 	%f126, %f125, %f7;
	add.f32 	%f127, %f102, %f126;
	ld.global.f32 	%f128, [%rd98];
	sub.f32 	%f129, %f128, %f1;
	ld.global.f32 	%f130, [%rd97];
	sub.f32 	%f131, %f130, %f2;
	ld.global.f32 	%f132, [%rd96];
	sub.f32 	%f133, %f132, %f3;
	mul.f32 	%f134, %f131, %f131;
	fma.rn.f32 	%f135, %f129, %f129, %f134;
	fma.rn.f32 	%f136, %f133, %f133, %f135;
	add.f32 	%f137, %f136, 0f3A83126F;
	sqrt.rn.f32 	%f138, %f137;
	mul.f32 	%f139, %f138, %f137;
	rcp.rn.f32 	%f140, %f139;
	ld.global.f32 	%f141, [%rd95];
	mul.f32 	%f142, %f8, %f141;
	mul.f32 	%f143, %f142, %f140;
	mul.f32 	%f144, %f129, %f143;
	div.rn.f32 	%f145, %f144, %f7;
	add.f32 	%f146, %f121, %f145;
	mul.f32 	%f147, %f131, %f143;
	div.rn.f32 	%f148, %f147, %f7;
	add.f32 	%f149, %f124, %f148;
	mul.f32 	%f150, %f133, %f143;
	div.rn.f32 	%f151, %f150, %f7;
	add.f32 	%f152, %f127, %f151;
	ld.global.f32 	%f153, [%rd98+4];
	sub.f32 	%f154, %f153, %f1;
	ld.global.f32 	%f155, [%rd97+4];
	sub.f32 	%f156, %f155, %f2;
	ld.global.f32 	%f157, [%rd96+4];
	sub.f32 	%f158, %f157, %f3;
	mul.f32 	%f159, %f156, %f156;
	fma.rn.f32 	%f160, %f154, %f154, %f159;
	fma.rn.f32 	%f161, %f158, %f158, %f160;
	add.f32 	%f162, %f161, 0f3A83126F;
	sqrt.rn.f32 	%f163, %f162;
	mul.f32 	%f164, %f163, %f162;
	rcp.rn.f32 	%f165, %f164;
	ld.global.f32 	%f166, [%rd95+4];
	mul.f32 	%f167, %f8, %f166;
	mul.f32 	%f168, %f167, %f165;
	mul.f32 	%f169, %f154, %f168;
	div.rn.f32 	%f170, %f169, %f7;
	add.f32 	%f457, %f146, %f170;
	mul.f32 	%f171, %f156, %f168;
	div.rn.f32 	%f172, %f171, %f7;
	add.f32 	%f458, %f149, %f172;
	mul.f32 	%f173, %f158, %f168;
	div.rn.f32 	%f174, %f173, %f7;
	add.f32 	%f459, %f152, %f174;
	add.s32 	%r36, %r36, 4;
	add.s64 	%rd98, %rd98, 16;
	add.s64 	%rd97, %rd97, 16;
	add.s64 	%rd96, %rd96, 16;
	add.s64 	%rd95, %rd95, 16;
	setp.ne.s32 	%p4, %r36, 0;
	@%p4 bra 	$L__BB0_4;
$L__BB0_5:
	and.b32  	%r8, %r43, 3;
	setp.eq.s32 	%p5, %r8, 0;
	@%p5 bra 	$L__BB0_10;
	setp.eq.s32 	%p6, %r8, 1;
	@%p6 bra 	$L__BB0_8;
	mul.wide.u32 	%rd53, %r38, 4;
	add.s64 	%rd54, %rd4, %rd53;
	ld.global.f32 	%f176, [%rd54];
	sub.f32 	%f177, %f176, %f1;
	add.s64 	%rd55, %rd3, %rd53;
	ld.global.f32 	%f178, [%rd55];
	sub.f32 	%f179, %f178, %f2;
	add.s64 	%rd56, %rd2, %rd53;
	ld.global.f32 	%f180, [%rd56];
	sub.f32 	%f181, %f180, %f3;
	mul.f32 	%f182, %f179, %f179;
	fma.rn.f32 	%f183, %f177, %f177, %f182;
	fma.rn.f32 	%f184, %f181, %f181, %f183;
	add.f32 	%f185, %f184, 0f3A83126F;
	sqrt.rn.f32 	%f186, %f185;
	mul.f32 	%f187, %f186, %f185;
	rcp.rn.f32 	%f188, %f187;
	add.s64 	%rd57, %rd1, %rd53;
	ld.global.f32 	%f189, [%rd57];
	mul.f32 	%f190, %f8, %f189;
	mul.f32 	%f191, %f190, %f188;
	mul.f32 	%f192, %f177, %f191;
	div.rn.f32 	%f193, %f192, %f7;
	add.f32 	%f194, %f457, %f193;
	mul.f32 	%f195, %f179, %f191;
	div.rn.f32 	%f196, %f195, %f7;
	add.f32 	%f197, %f458, %f196;
	mul.f32 	%f198, %f181, %f191;
	div.rn.f32 	%f199, %f198, %f7;
	add.f32 	%f200, %f459, %f199;
	ld.global.f32 	%f201, [%rd54+4];
	sub.f32 	%f202, %f201, %f1;
	ld.global.f32 	%f203, [%rd55+4];
	sub.f32 	%f204, %f203, %f2;
	ld.global.f32 	%f205, [%rd56+4];
	sub.f32 	%f206, %f205, %f3;
	mul.f32 	%f207, %f204, %f204;
	fma.rn.f32 	%f208, %f202, %f202, %f207;
	fma.rn.f32 	%f209, %f206, %f206, %f208;
	add.f32 	%f210, %f209, 0f3A83126F;
	sqrt.rn.f32 	%f211, %f210;
	mul.f32 	%f212, %f211, %f210;
	rcp.rn.f32 	%f213, %f212;
	ld.global.f32 	%f214, [%rd57+4];
	mul.f32 	%f215, %f8, %f214;
	mul.f32 	%f216, %f215, %f213;
	mul.f32 	%f217, %f202, %f216;
	div.rn.f32 	%f218, %f217, %f7;
	add.f32 	%f457, %f194, %f218;
	mul.f32 	%f219, %f204, %f216;
	div.rn.f32 	%f220, %f219, %f7;
	add.f32 	%f458, %f197, %f220;
	mul.f32 	%f221, %f206, %f216;
	div.rn.f32 	%f222, %f221, %f7;
	add.f32 	%f459, %f200, %f222;
	add.s32 	%r38, %r38, 2;
$L__BB0_8:
	and.b32  	%r32, %r43, 1;
	setp.eq.b32 	%p7, %r32, 1;
	not.pred 	%p8, %p7;
	@%p8 bra 	$L__BB0_10;
	mul.wide.u32 	%rd58, %r38, 4;
	add.s64 	%rd59, %rd4, %rd58;
	ld.global.f32 	%f223, [%rd59];
	sub.f32 	%f224, %f223, %f1;
	add.s64 	%rd60, %rd3, %rd58;
	ld.global.f32 	%f225, [%rd60];
	sub.f32 	%f226, %f225, %f2;
	add.s64 	%rd61, %rd2, %rd58;
	ld.global.f32 	%f227, [%rd61];
	sub.f32 	%f228, %f227, %f3;
	mul.f32 	%f229, %f226, %f226;
	fma.rn.f32 	%f230, %f224, %f224, %f229;
	fma.rn.f32 	%f231, %f228, %f228, %f230;
	add.f32 	%f232, %f231, 0f3A83126F;
	sqrt.rn.f32 	%f233, %f232;
	mul.f32 	%f234, %f233, %f232;
	rcp.rn.f32 	%f235, %f234;
	add.s64 	%rd62, %rd1, %rd58;
	ld.global.f32 	%f236, [%rd62];
	mul.f32 	%f237, %f8, %f236;
	mul.f32 	%f238, %f237, %f235;
	mul.f32 	%f239, %f224, %f238;
	div.rn.f32 	%f240, %f239, %f7;
	add.f32 	%f457, %f457, %f240;
	mul.f32 	%f241, %f226, %f238;
	div.rn.f32 	%f242, %f241, %f7;
	add.f32 	%f458, %f458, %f242;
	mul.f32 	%f243, %f228, %f238;
	div.rn.f32 	%f244, %f243, %f7;
	add.f32 	%f459, %f459, %f244;
$L__BB0_10:
	setp.ge.s32 	%p9, %r43, %r24;
	@%p9 bra 	$L__BB0_14;
	setp.eq.s32 	%p10, %r1, %r43;
	@%p10 bra 	$L__BB0_13;
	mul.wide.u32 	%rd63, %r43, 4;
	add.s64 	%rd64, %rd4, %rd63;
	ld.global.f32 	%f245, [%rd64];
	sub.f32 	%f246, %f245, %f1;
	add.s64 	%rd65, %rd3, %rd63;
	ld.global.f32 	%f247, [%rd65];
	sub.f32 	%f248, %f247, %f2;
	add.s64 	%rd66, %rd2, %rd63;
	ld.global.f32 	%f249, [%rd66];
	sub.f32 	%f250, %f249, %f3;
	mul.f32 	%f251, %f248, %f248;
	fma.rn.f32 	%f252, %f246, %f246, %f251;
	fma.rn.f32 	%f253, %f250, %f250, %f252;
	add.f32 	%f254, %f253, 0f3A83126F;
	sqrt.rn.f32 	%f255, %f254;
	mul.f32 	%f256, %f255, %f254;
	rcp.rn.f32 	%f257, %f256;
	mul.f32 	%f258, %f7, 0f2E92C4F8;
	add.s64 	%rd67, %rd1, %rd63;
	ld.global.f32 	%f259, [%rd67];
	mul.f32 	%f260, %f258, %f259;
	mul.f32 	%f261, %f260, %f257;
	mul.f32 	%f262, %f246, %f261;
	div.rn.f32 	%f263, %f262, %f7;
	add.f32 	%f457, %f457, %f263;
	mul.f32 	%f264, %f248, %f261;
	div.rn.f32 	%f265, %f264, %f7;
	add.f32 	%f458, %f458, %f265;
	mul.f32 	%f266, %f250, %f261;
	div.rn.f32 	%f267, %f266, %f7;
	add.f32 	%f459, %f459, %f267;
$L__BB0_13:
	add.s32 	%r43, %r43, 1;
$L__BB0_14:
	setp.ge.s32 	%p11, %r43, %r24;
	@%p11 bra 	$L__BB0_23;
	mul.f32 	%f45, %f7, 0f2E92C4F8;
	sub.s32 	%r14, %r24, %r43;
	sub.s32 	%r33, %r43, %r24;
	setp.gt.u32 	%p12, %r33, -4;
	@%p12 bra 	$L__BB0_18;
	and.b32  	%r34, %r14, -4;
	neg.s32 	%r41, %r34;
	mul.wide.u32 	%rd68, %r43, 4;
	add.s64 	%rd69, %rd68, 8;
	add.s64 	%rd102, %rd4, %rd69;
	add.s64 	%rd101, %rd3, %rd69;
	add.s64 	%rd100, %rd1, %rd69;
	add.s64 	%rd99, %rd2, %rd69;
$L__BB0_17:
	.pragma "nounroll";
	ld.global.f32 	%f269, [%rd102+-8];
	sub.f32 	%f270, %f269, %f1;
	ld.global.f32 	%f271, [%rd101+-8];
	sub.f32 	%f272, %f271, %f2;
	ld.global.f32 	%f273, [%rd99+-8];
	sub.f32 	%f274, %f273, %f3;
	mul.f32 	%f275, %f272, %f272;
	fma.rn.f32 	%f276, %f270, %f270, %f275;
	fma.rn.f32 	%f277, %f274, %f274, %f276;
	add.f32 	%f278, %f277, 0f3A83126F;
	sqrt.rn.f32 	%f279, %f278;
	mul.f32 	%f280, %f279, %f278;
	rcp.rn.f32 	%f281, %f280;
	ld.global.f32 	%f282, [%rd100+-8];
	mul.f32 	%f283, %f45, %f282;
	mul.f32 	%f284, %f283, %f281;
	mul.f32 	%f285, %f270, %f284;
	div.rn.f32 	%f286, %f285, %f7;
	add.f32 	%f287, %f457, %f286;
	mul.f32 	%f288, %f272, %f284;
	div.rn.f32 	%f289, %f288, %f7;
	add.f32 	%f290, %f458, %f289;
	mul.f32 	%f291, %f274, %f284;
	div.rn.f32 	%f292, %f291, %f7;
	add.f32 	%f293, %f459, %f292;
	ld.global.f32 	%f294, [%rd102+-4];
	sub.f32 	%f295, %f294, %f1;
	ld.global.f32 	%f296, [%rd101+-4];
	sub.f32 	%f297, %f296, %f2;
	ld.global.f32 	%f298, [%rd99+-4];
	sub.f32 	%f299, %f298, %f3;
	mul.f32 	%f300, %f297, %f297;
	fma.rn.f32 	%f301, %f295, %f295, %f300;
	fma.rn.f32 	%f302, %f299, %f299, %f301;
	add.f32 	%f303, %f302, 0f3A83126F;
	sqrt.rn.f32 	%f304, %f303;
	mul.f32 	%f305, %f304, %f303;
	rcp.rn.f32 	%f306, %f305;
	ld.global.f32 	%f307, [%rd100+-4];
	mul.f32 	%f308, %f45, %f307;
	mul.f32 	%f309, %f308, %f306;
	mul.f32 	%f310, %f295, %f309;
	div.rn.f32 	%f311, %f310, %f7;
	add.f32 	%f312, %f287, %f311;
	mul.f32 	%f313, %f297, %f309;
	div.rn.f32 	%f314, %f313, %f7;
	add.f32 	%f315, %f290, %f314;
	mul.f32 	%f316, %f299, %f309;
	div.rn.f32 	%f317, %f316, %f7;
	add.f32 	%f318, %f293, %f317;
	ld.global.f32 	%f319, [%rd102];
	sub.f32 	%f320, %f319, %f1;
	ld.global.f32 	%f321, [%rd101];
	sub.f32 	%f322, %f321, %f2;
	ld.global.f32 	%f323, [%rd99];
	sub.f32 	%f324, %f323, %f3;
	mul.f32 	%f325, %f322, %f322;
	fma.rn.f32 	%f326, %f320, %f320, %f325;
	fma.rn.f32 	%f327, %f324, %f324, %f326;
	add.f32 	%f328, %f327, 0f3A83126F;
	sqrt.rn.f32 	%f329, %f328;
	mul.f32 	%f330, %f329, %f328;
	rcp.rn.f32 	%f331, %f330;
	ld.global.f32 	%f332, [%rd100];
	mul.f32 	%f333, %f45, %f332;
	mul.f32 	%f334, %f333, %f331;
	mul.f32 	%f335, %f320, %f334;
	div.rn.f32 	%f336, %f335, %f7;
	add.f32 	%f337, %f312, %f336;
	mul.f32 	%f338, %f322, %f334;
	div.rn.f32 	%f339, %f338, %f7;
	add.f32 	%f340, %f315, %f339;
	mul.f32 	%f341, %f324, %f334;
	div.rn.f32 	%f342, %f341, %f7;
	add.f32 	%f343, %f318, %f342;
	ld.global.f32 	%f344, [%rd102+4];
	sub.f32 	%f345, %f344, %f1;
	ld.global.f32 	%f346, [%rd101+4];
	sub.f32 	%f347, %f346, %f2;
	ld.global.f32 	%f348, [%rd99+4];
	sub.f32 	%f349, %f348, %f3;
	mul.f32 	%f350, %f347, %f347;
	fma.rn.f32 	%f351, %f345, %f345, %f350;
	fma.rn.f32 	%f352, %f349, %f349, %f351;
	add.f32 	%f353, %f352, 0f3A83126F;
	sqrt.rn.f32 	%f354, %f353;
	mul.f32 	%f355, %f354, %f353;
	rcp.rn.f32 	%f356, %f355;
	ld.global.f32 	%f357, [%rd100+4];
	mul.f32 	%f358, %f45, %f357;
	mul.f32 	%f359, %f358, %f356;
	mul.f32 	%f360, %f345, %f359;
	div.rn.f32 	%f361, %f360, %f7;
	add.f32 	%f457, %f337, %f361;
	mul.f32 	%f362, %f347, %f359;
	div.rn.f32 	%f363, %f362, %f7;
	add.f32 	%f458, %f340, %f363;
	mul.f32 	%f364, %f349, %f359;
	div.rn.f32 	%f365, %f364, %f7;
	add.f32 	%f459, %f343, %f365;
	add.s32 	%r43, %r43, 4;
	add.s32 	%r41, %r41, 4;
	add.s64 	%rd102, %rd102, 16;
	add.s64 	%rd101, %rd101, 16;
	add.s64 	%rd100, %rd100, 16;
	add.s64 	%rd99, %rd99, 16;
	setp.ne.s32 	%p13, %r41, 0;
	@%p13 bra 	$L__BB0_17;
$L__BB0_18:
	and.b32  	%r21, %r14, 3;
	setp.eq.s32 	%p14, %r21, 0;
	@%p14 bra 	$L__BB0_23;
	setp.eq.s32 	%p15, %r21, 1;
	@%p15 bra 	$L__BB0_21;
	mul.wide.u32 	%rd70, %r43, 4;
	add.s64 	%rd71, %rd4, %rd70;
	ld.global.f32 	%f367, [%rd71];
	sub.f32 	%f368, %f367, %f1;
	add.s64 	%rd72, %rd3, %rd70;
	ld.global.f32 	%f369, [%rd72];
	sub.f32 	%f370, %f369, %f2;
	add.s64 	%rd73, %rd2, %rd70;
	ld.global.f32 	%f371, [%rd73];
	sub.f32 	%f372, %f371, %f3;
	mul.f32 	%f373, %f370, %f370;
	fma.rn.f32 	%f374, %f368, %f368, %f373;
	fma.rn.f32 	%f375, %f372, %f372, %f374;
	add.f32 	%f376, %f375, 0f3A83126F;
	sqrt.rn.f32 	%f377, %f376;
	mul.f32 	%f378, %f377, %f376;
	rcp.rn.f32 	%f379, %f378;
	add.s64 	%rd74, %rd1, %rd70;
	ld.global.f32 	%f380, [%rd74];
	mul.f32 	%f381, %f45, %f380;
	mul.f32 	%f382, %f381, %f379;
	mul.f32 	%f383, %f368, %f382;
	div.rn.f32 	%f384, %f383, %f7;
	add.f32 	%f385, %f457, %f384;
	mul.f32 	%f386, %f370, %f382;
	div.rn.f32 	%f387, %f386, %f7;
	add.f32 	%f388, %f458, %f387;
	mul.f32 	%f389, %f372, %f382;
	div.rn.f32 	%f390, %f389, %f7;
	add.f32 	%f391, %f459, %f390;
	ld.global.f32 	%f392, [%rd71+4];
	sub.f32 	%f393, %f392, %f1;
	ld.global.f32 	%f394, [%rd72+4];
	sub.f32 	%f395, %f394, %f2;
	ld.global.f32 	%f396, [%rd73+4];
	sub.f32 	%f397, %f396, %f3;
	mul.f32 	%f398, %f395, %f395;
	fma.rn.f32 	%f399, %f393, %f393, %f398;
	fma.rn.f32 	%f400, %f397, %f397, %f399;
	add.f32 	%f401, %f400, 0f3A83126F;
	sqrt.rn.f32 	%f402, %f401;
	mul.f32 	%f403, %f402, %f401;
	rcp.rn.f32 	%f404, %f403;
	ld.global.f32 	%f405, [%rd74+4];
	mul.f32 	%f406, %f45, %f405;
	mul.f32 	%f407, %f406, %f404;
	mul.f32 	%f408, %f393, %f407;
	div.rn.f32 	%f409, %f408, %f7;
	add.f32 	%f457, %f385, %f409;
	mul.f32 	%f410, %f395, %f407;
	div.rn.f32 	%f411, %f410, %f7;
	add.f32 	%f458, %f388, %f411;
	mul.f32 	%f412, %f397, %f407;
	div.rn.f32 	%f413, %f412, %f7;
	add.f32 	%f459, %f391, %f413;
	add.s32 	%r43, %r43, 2;
$L__BB0_21:
	and.b32  	%r35, %r14, 1;
	setp.eq.b32 	%p16, %r35, 1;
	not.pred 	%p17, %p16;
	@%p17 bra 	$L__BB0_23;
	mul.wide.u32 	%rd75, %r43, 4;
	add.s64 	%rd76, %rd4, %rd75;
	ld.global.f32 	%f414, [%rd76];
	sub.f32 	%f415, %f414, %f1;
	add.s64 	%rd77, %rd3, %rd75;
	ld.global.f32 	%f416, [%rd77];
	sub.f32 	%f417, %f416, %f2;
	add.s64 	%rd78, %rd2, %rd75;
	ld.global.f32 	%f418, [%rd78];
	sub.f32 	%f419, %f418, %f3;
	mul.f32 	%f420, %f417, %f417;
	fma.rn.f32 	%f421, %f415, %f415, %f420;
	fma.rn.f32 	%f422, %f419, %f419, %f421;
	add.f32 	%f423, %f422, 0f3A83126F;
	sqrt.rn.f32 	%f424, %f423;
	mul.f32 	%f425, %f424, %f423;
	rcp.rn.f32 	%f426, %f425;
	add.s64 	%rd79, %rd1, %rd75;
	ld.global.f32 	%f427, [%rd79];
	mul.f32 	%f428, %f45, %f427;
	mul.f32 	%f429, %f428, %f426;
	mul.f32 	%f430, %f415, %f429;
	div.rn.f32 	%f431, %f430, %f7;
	add.f32 	%f457, %f457, %f431;
	mul.f32 	%f432, %f417, %f429;
	div.rn.f32 	%f433, %f432, %f7;
	add.f32 	%f458, %f458, %f433;
	mul.f32 	%f434, %f419, %f429;
	div.rn.f32 	%f435, %f434, %f7;
	add.f32 	%f459, %f459, %f435;
$L__BB0_23:
	ld.param.u64 	%rd94, [_Z15nbodyStepKernelPKfS0_S0_S0_S0_S0_PfS1_S1_S1_S1_S1_S0_if_param_8];
	ld.param.u64 	%rd93, [_Z15nbodyStepKernelPKfS0_S0_S0_S0_S0_PfS1_S1_S1_S1_S1_S0_if_param_6];
	fma.rn.f32 	%f436, %f73, %f457, %f4;
	fma.rn.f32 	%f437, %f73, %f458, %f5;
	fma.rn.f32 	%f438, %f73, %f459, %f6;
	fma.rn.f32 	%f439, %f73, %f436, %f1;
	fma.rn.f32 	%f440, %f73, %f437, %f2;
	fma.rn.f32 	%f441, %f73, %f438, %f3;
	cvta.to.global.u64 	%rd80, %rd35;
	mul.wide.s32 	%rd81, %r1, 4;
	add.s64 	%rd82, %rd80, %rd81;
	st.global.f32 	[%rd82], %f436;
	cvta.to.global.u64 	%rd83, %rd36;
	add.s64 	%rd84, %rd83, %rd81;
	st.global.f32 	[%rd84], %f437;
	cvta.to.global.u64 	%rd85, %rd37;
	add.s64 	%rd86, %rd85, %rd81;
	st.global.f32 	[%rd86], %f438;
	cvta.to.global.u64 	%rd87, %rd93;
	add.s64 	%rd88, %rd87, %rd81;
	st.global.f32 	[%rd88], %f439;
	cvta.to.global.u64 	%rd89, %rd33;
	add.s64 	%rd90, %rd89, %rd81;
	st.global.f32 	[%rd90], %f440;
	cvta.to.global.u64 	%rd91, %rd94;
	add.s64 	%rd92, %rd91, %rd81;
	st.global.f32 	[%rd92], %f441;
$L__BB0_24:
	ret;

}


// ===== COMPILED SASS (sm_100) =====

	.target	sm_100

	.elftype	@"ET_EXEC"


//--------------------- .note.nv.tkinfo           --------------------------
	.section	.note.nv.tkinfo,"",@"SHT_NOTE"
	.sectionflags	@"SHF_NOTE_NV_TKINFO"
	.tkinfo
        /*0018*/ 	.word	0x00000002
        /*0030*/ 	.string	""
        /*0030*/ 	.string	"ptxas"
        /*0030*/ 	.string	"Cuda compilation tools, release 13.0, V13.0.88"
        /*0030*/ 	.string	"Build cuda_13.0.r13.0/compiler.36424714_0"
        /*0030*/ 	.string	"-arch sm_100 -m 64 "



//--------------------- .note.nv.cuinfo           --------------------------
	.section	.note.nv.cuinfo,"",@"SHT_NOTE"
	.sectionflags	@"SHF_NOTE_NV_CUINFO"
        /*0018*/ 	.short	0x0002
        /*001a*/ 	.short	0x0064
        /*001c*/ 	.short	0x0082
	.zero		2


//--------------------- .nv.info                  --------------------------
	.section	.nv.info,"",@"SHT_CUDA_INFO"
	.align	4


	//----- nvinfo : EIATTR_REGCOUNT
	.align		4
        /*0000*/ 	.byte	0x04, 0x2f
        /*0002*/ 	.short	(.L_1 - .L_0)
	.align		4
.L_0:
        /*0004*/ 	.word	index@(_Z15nbodyStepKernelPKfS0_S0_S0_S0_S0_PfS1_S1_S1_S1_S1_S0_if)
        /*0008*/ 	.word	0x00000028


	//----- nvinfo : EIATTR_FRAME_SIZE
	.align		4
.L_1:
        /*000c*/ 	.byte	0x04, 0x11
        /*000e*/ 	.short	(.L_3 - .L_2)
	.align		4
.L_2:
        /*0010*/ 	.word	index@($__internal_2_$__cuda_sm3x_div_rn_noftz_f32_slowpath)
        /*0014*/ 	.word	0x00000000


	//----- nvinfo : EIATTR_FRAME_SIZE
	.align		4
.L_3:
        /*0018*/ 	.byte	0x04, 0x11
        /*001a*/ 	.short	(.L_5 - .L_4)
	.align		4
.L_4:
        /*001c*/ 	.word	index@($__internal_1_$__cuda_sm20_sqrt_rn_f32_slowpath)
        /*0020*/ 	.word	0x00000000


	//----- nvinfo : EIATTR_FRAME_SIZE
	.align		4
.L_5:
        /*0024*/ 	.byte	0x04, 0x11
        /*0026*/ 	.short	(.L_7 - .L_6)
	.align		4
.L_6:
        /*0028*/ 	.word	index@($__internal_0_$__cuda_sm20_rcp_rn_f32_slowpath)
        /*002c*/ 	.word	0x00000000


	//----- nvinfo : EIATTR_FRAME_SIZE
	.align		4
.L_7:
        /*0030*/ 	.byte	0x04, 0x11
        /*0032*/ 	.short	(.L_9 - .L_8)
	.align		4
.L_8:
        /*0034*/ 	.word	index@(_Z15nbodyStepKernelPKfS0_S0_S0_S0_S0_PfS1_S1_S1_S1_S1_S0_if)
        /*0038*/ 	.word	0x00000000


	//----- nvinfo : EIATTR_MIN_STACK_SIZE
	.align		4
.L_9:
        /*003c*/ 	.byte	0x04, 0x12
        /*003e*/ 	.short	(.L_11 - .L_10)
	.align		4
.L_10:
        /*0040*/ 	.word	index@(_Z15nbodyStepKernelPKfS0_S0_S0_S0_S0_PfS1_S1_S1_S1_S1_S0_if)
        /*0044*/ 	.word	0x00000000
.L_11:


//--------------------- .nv.compat                --------------------------
	.section	.nv.compat,"",@"SHT_CUDA_COMPAT_INFO"
	.align	4
        /*0000*/ 	.byte	0x02, 0x09, 0x00, 0x00, 0x02, 0x02, 0x01, 0x00, 0x02, 0x05, 0x05, 0x00, 0x03, 0x07, 0x01, 0x01
        /*0010*/ 	.byte	0x02, 0x03, 0x00, 0x00, 0x02, 0x06, 0x01, 0x00, 0x04, 0x0b, 0x08, 0x00, 0x01, 0x00, 0x00, 0x00
        /*0020*/ 	.byte	0x00, 0x00, 0x00, 0x00


//--------------------- .nv.info._Z15nbodyStepKernelPKfS0_S0_S0_S0_S0_PfS1_S1_S1_S1_S1_S0_if --------------------------
	.section	.nv.info._Z15nbodyStepKernelPKfS0_S0_S0_S0_S0_PfS1_S1_S1_S1_S1_S0_if,"",@"SHT_CUDA_INFO"
	.sectionflags	@""
	.align	4


	//----- nvinfo : EIATTR_CUDA_API_VERSION
	.align		4
        /*0000*/ 	.byte	0x04, 0x37
        /*0002*/ 	.short	(.L_13 - .L_12)
.L_12:
        /*0004*/ 	.word	0x00000082


	//----- nvinfo : EIATTR_KPARAM_INFO
	.align		4
.L_13:
        /*0008*/ 	.byte	0x04, 0x17
        /*000a*/ 	.short	(.L_15 - .L_14)
.L_14:
        /*000c*/ 	.word	0x00000000
        /*0010*/ 	.short	0x000e
        /*0012*/ 	.short	0x006c
        /*0014*/ 	.byte	0x00, 0xf0, 0x11, 0x00


	//----- nvinfo : EIATTR_KPARAM_INFO
	.align		4
.L_15:
        /*0018*/ 	.byte	0x04, 0x17
        /*001a*/ 	.short	(.L_17 - .L_16)
.L_16:
        /*001c*/ 	.word	0x00000000
        /*0020*/ 	.short	0x000d
        /*0022*/ 	.short	0x0068
        /*0024*/ 	.byte	0x00, 0xf0, 0x11, 0x00


	//----- nvinfo : EIATTR_KPARAM_INFO
	.align		4
.L_17:
        /*0028*/ 	.byte	0x04, 0x17
        /*002a*/ 	.short	(.L_19 - .L_18)
.L_18:
        /*002c*/ 	.word	0x00000000
        /*0030*/ 	.short	0x000c
        /*0032*/ 	.short	0x0060
        /*0034*/ 	.byte	0x00, 0xf5, 0x21, 0x00


	//----- nvinfo : EIATTR_KPARAM_INFO
	.align		4
.L_19:
        /*0038*/ 	.byte	0x04, 0x17
        /*003a*/ 	.short	(.L_21 - .L_20)
.L_20:
        /*003c*/ 	.word	0x00000000
        /*0040*/ 	.short	0x000b
        /*0042*/ 	.short	0x0058
        /*0044*/ 	.byte	0x00, 0xf5, 0x21, 0x00


	//----- nvinfo : EIATTR_KPARAM_INFO
	.align		4
.L_21:
        /*0048*/ 	.byte	0x04, 0x17
        /*004a*/ 	.short	(.L_23 - .L_22)
.L_22:
        /*004c*/ 	.word	0x00000000
        /*0050*/ 	.short	0x000a
        /*0052*/ 	.short	0x0050
        /*0054*/ 	.byte	0x00, 0xf5, 0x21, 0x00


	//----- nvinfo : EIATTR_KPARAM_INFO
	.align		4
.L_23:
        /*0058*/ 	.byte	0x04, 0x17
        /*005a*/ 	.short	(.L_25 - .L_24)
.L_24:
        /*005c*/ 	.word	0x00000000
        /*0060*/ 	.short	0x0009
        /*0062*/ 	.short	0x0048
        /*0064*/ 	.byte	0x00, 0xf5, 0x21, 0x00


	//----- nvinfo : EIATTR_KPARAM_INFO
	.align		4
.L_25:
        /*0068*/ 	.byte	0x04, 0x17
        /*006a*/ 	.short	(.L_27 - .L_26)
.L_26:
        /*006c*/ 	.word	0x00000000
        /*0070*/ 	.short	0x0008
        /*0072*/ 	.short	0x0040
        /*0074*/ 	.byte	0x00, 0xf5, 0x21, 0x00


	//----- nvinfo : EIATTR_KPARAM_INFO
	.align		4
.L_27:
        /*0078*/ 	.byte	0x04, 0x17
        /*007a*/ 	.short	(.L_29 - .L_28)
.L_28:
        /*007c*/ 	.word	0x00000000
        /*0080*/ 	.short	0x0007
        /*0082*/ 	.short	0x0038
        /*0084*/ 	.byte	0x00, 0xf5, 0x21, 0x00


	//----- nvinfo : EIATTR_KPARAM_INFO
	.align		4
.L_29:
        /*0088*/ 	.byte	0x04, 0x17
        /*008a*/ 	.short	(.L_31 - .L_30)
.L_30:
        /*008c*/ 	.word	0x00000000
        /*0090*/ 	.short	0x0006
        /*0092*/ 	.short	0x0030
        /*0094*/ 	.byte	0x00, 0xf5, 0x21, 0x00


	//----- nvinfo : EIATTR_KPARAM_INFO
	.align		4
.L_31:
        /*0098*/ 	.byte	0x04, 0x17
        /*009a*/ 	.short	(.L_33 - .L_32)
.L_32:
        /*009c*/ 	.word	0x00000000
        /*00a0*/ 	.short	0x0005
        /*00a2*/ 	.short	0x0028
        /*00a4*/ 	.byte	0x00, 0xf5, 0x21, 0x00


	//----- nvinfo : EIATTR_KPARAM_INFO
	.align		4
.L_33:
        /*00a8*/ 	.byte	0x04, 0x17
        /*00aa*/ 	.short	(.L_35 - .L_34)
.L_34:
        /*00ac*/ 	.word	0x00000000
        /*00b0*/ 	.short	0x0004
        /*00b2*/ 	.short	0x0020
        /*00b4*/ 	.byte	0x00, 0xf5, 0x21, 0x00


	//----- nvinfo : EIATTR_KPARAM_INFO
	.align		4
.L_35:
        /*00b8*/ 	.byte	0x04, 0x17
        /*00ba*/ 	.short	(.L_37 - .L_36)
.L_36:
        /*00bc*/ 	.word	0x00000000
        /*00c0*/ 	.short	0x0003
        /*00c2*/ 	.short	0x0018
        /*00c4*/ 	.byte	0x00, 0xf5, 0x21, 0x00


	//----- nvinfo : EIATTR_KPARAM_INFO
	.align		4
.L_37:
        /*00c8*/ 	.byte	0x04, 0x17
        /*00ca*/ 	.short	(.L_39 - .L_38)
.L_38:
        /*00cc*/ 	.word	0x00000000
        /*00d0*/ 	.short	0x0002
        /*00d2*/ 	.short	0x0010
        /*00d4*/ 	.byte	0x00, 0xf5, 0x21, 0x00


	//----- nvinfo : EIATTR_KPARAM_INFO
	.align		4
.L_39:
        /*00d8*/ 	.byte	0x04, 0x17
        /*00da*/ 	.short	(.L_41 - .L_40)
.L_40:
        /*00dc*/ 	.word	0x00000000
        /*00e0*/ 	.short	0x0001
        /*00e2*/ 	.short	0x0008
        /*00e4*/ 	.byte	0x00, 0xf5, 0x21, 0x00


	//----- nvinfo : EIATTR_KPARAM_INFO
	.align		4
.L_41:
        /*00e8*/ 	.byte	0x04, 0x17
        /*00ea*/ 	.short	(.L_43 - .L_42)
.L_42:
        /*00ec*/ 	.word	0x00000000
        /*00f0*/ 	.short	0x0000
        /*00f2*/ 	.short	0x0000
        /*00f4*/ 	.byte	0x00, 0xf5, 0x21, 0x00


	//----- nvinfo : EIATTR_SPARSE_MMA_MASK
	.align		4
.L_43:
        /*00f8*/ 	.byte	0x03, 0x50
        /*00fa*/ 	.short	0x0000


	//----- nvinfo : EIATTR_MAXREG_COUNT
	.align		4
        /*00fc*/ 	.byte	0x03, 0x1b
        /*00fe*/ 	.short	0x00ff


	//----- nvinfo : EIATTR_MERCURY_ISA_VERSION
	.align		4
        /*0100*/ 	.byte	0x03, 0x5f
        /*0102*/ 	.short	0x0101


	//----- nvinfo : EIATTR_VRC_CTA_INIT_COUNT
	.align		4
        /*0104*/ 	.byte	0x02, 0x4a
	.zero		1
	.zero		1


	//----- nvinfo : EIATTR_EXIT_INSTR_OFFSETS
	.align		4
        /*0108*/ 	.byte	0x04, 0x1c
        /*010a*/ 	.short	(.L_45 - .L_44)


	//   ....[0]....
.L_44:
        /*010c*/ 	.word	0x00000070


	//   ....[1]....
        /*0110*/ 	.word	0x00005f40


	//----- nvinfo : EIATTR_CRS_STACK_SIZE
	.align		4
.L_45:
        /*0114*/ 	.byte	0x04, 0x1e
        /*0116*/ 	.short	(.L_47 - .L_46)
.L_46:
        /*0118*/ 	.word	0x00000000


	//----- nvinfo : EIATTR_CBANK_PARAM_SIZE
	.align		4
.L_47:
        /*011c*/ 	.byte	0x03, 0x19
        /*011e*/ 	.short	0x0070


	//----- nvinfo : EIATTR_PARAM_CBANK
	.align		4
        /*0120*/ 	.byte	0x04, 0x0a
        /*0122*/ 	.short	(.L_49 - .L_48)
	.align		4
.L_48:
        /*0124*/ 	.word	index@(.nv.constant0._Z15nbodyStepKernelPKfS0_S0_S0_S0_S0_PfS1_S1_S1_S1_S1_S0_if)
        /*0128*/ 	.short	0x0380
        /*012a*/ 	.short	0x0070


	//----- nvinfo : EIATTR_SW_WAR
	.align		4
.L_49:
        /*012c*/ 	.byte	0x04, 0x36
        /*012e*/ 	.short	(.L_51 - .L_50)
.L_50:
        /*0130*/ 	.word	0x00000008
.L_51:


//--------------------- .nv.callgraph             --------------------------
	.section	.nv.callgraph,"",@"SHT_CUDA_CALLGRAPH"
	.align	4
	.sectionentsize	8
	.align		4
        /*0000*/ 	.word	0x00000000
	.align		4
        /*0004*/ 	.word	0xffffffff
	.align		4
        /*0008*/ 	.word	0x00000000
	.align		4
        /*000c*/ 	.word	0xfffffffe
	.align		4
        /*0010*/ 	.word	0x00000000
	.align		4
        /*0014*/ 	.word	0xfffffffd
	.align		4
        /*0018*/ 	.word	0x00000000
	.align		4
        /*001c*/ 	.word	0xfffffffc


//--------------------- .text._Z15nbodyStepKernelPKfS0_S0_S0_S0_S0_PfS1_S1_S1_S1_S1_S0_if --------------------------
	.section	.text._Z15nbodyStepKernelPKfS0_S0_S0_S0_S0_PfS1_S1_S1_S1_S1_S0_if,"ax",@progbits
	.align	128
        .global         _Z15nbodyStepKernelPKfS0_S0_S0_S0_S0_PfS1_S1_S1_S1_S1_S0_if
        .type           _Z15nbodyStepKernelPKfS0_S0_S0_S0_S0_PfS1_S1_S1_S1_S1_S0_if,@function
        .size           _Z15nbodyStepKernelPKfS0_S0_S0_S0_S0_PfS1_S1_S1_S1_S1_S0_if,(.L_x_217 - _Z15nbodyStepKernelPKfS0_S0_S0_S0_S0_PfS1_S1_S1_S1_S1_S0_if)
        .other          _Z15nbodyStepKernelPKfS0_S0_S0_S0_S0_PfS1_S1_S1_S1_S1_S0_if,@"STO_CUDA_ENTRY STV_DEFAULT"
_Z15nbodyStepKernelPKfS0_S0_S0_S0_S0_PfS1_S1_S1_S1_S1_S0_if:
.text._Z15nbodyStepKernelPKfS0_S0_S0_S0_S0_PfS1_S1_S1_S1_S1_S0_if:
[----:B------:R-:W-:Y:S01]  /*0000*/  LDC R1, c[0x0][0x37c] ;  /* 0x0000df00ff017b82 */ /* 0x000fe20000000800 */
[----:B------:R-:W0:Y:S07]  /*0010*/  S2R R0, SR_TID.X ;  /* 0x0000000000007919 */ /* 0x000e2e0000002100 */
[----:B------:R-:W0:Y:S01]  /*0020*/  S2UR UR4, SR_CTAID.X ;  /* 0x00000000000479c3 */ /* 0x000e220000002500 */
[----:B------:R-:W1:Y:S07]  /*0030*/  LDCU UR18, c[0x0][0x3e8] ;  /* 0x00007d00ff1277ac */ /* 0x000e6e0008000800 */
[----:B------:R-:W0:Y:S02]  /*0040*/  LDC R25, c[0x0][0x360] ;  /* 0x0000d800ff197b82 */ /* 0x000e240000000800 */
[----:B0-----:R-:W-:-:S05]  /*0050*/  IMAD R25, R25, UR4, R0 ;  /* 0x0000000419197c24 */ /* 0x001fca000f8e0200 */
[----:B-1----:R-:W-:-:S13]  /*0060*/  ISETP.GE.AND P0, PT, R25, UR18, PT ;  /* 0x0000001219007c0c */ /* 0x002fda000bf06270 */
[----:B------:R-:W-:Y:S05]  /*0070*/  @P0 EXIT ;  /* 0x000000000000094d */ /* 0x000fea0003800000 */
[----:B------:R-:W0:Y:S01]  /*0080*/  LDC.64 R4, c[0x0][0x388] ;  /* 0x0000e200ff047b82 */ /* 0x000e220000000a00 */
[----:B------:R-:W1:Y:S07]  /*0090*/  LDCU.64 UR16, c[0x0][0x358] ;  /* 0x00006b00ff1077ac */ /* 0x000e6e0008000a00 */
[----:B------:R-:W2:Y:S08]  /*00a0*/  LDC.64 R6, c[0x0][0x390] ;  /* 0x0000e400ff067b82 */ /* 0x000eb00000000a00 */
[----:B------:R-:W3:Y:S08]  /*00b0*/  LDC.64 R16, c[0x0][0x398] ;  /* 0x0000e600ff107b82 */ /* 0x000ef00000000a00 */
[----:B------:R-:W4:Y:S01]  /*00c0*/  LDC.64 R18, c[0x0][0x3a0] ;  /* 0x0000e800ff127b82 */ /* 0x000f220000000a00 */
[----:B0-----:R-:W-:-:S05]  /*00d0*/  IMAD.WIDE R4, R25, 0x4, R4 ;  /* 0x0000000419047825 */ /* 0x001fca00078e0204 */
[----:B-1----:R-:W5:Y:S02]  /*00e0*/  LDG.E R14, desc[UR16][R4.64] ;  /* 0x00000010040e7981 */ /* 0x002f64000c1e1900 */
[----:B------:R-:W0:Y:S08]  /*00f0*/  LDC.64 R20, c[0x0][0x3a8] ;  /* 0x0000ea00ff147b82 */ /* 0x000e300000000a00 */
[----:B------:R-:W1:Y:S01]  /*0100*/  LDC.64 R22, c[0x0][0x3e0] ;  /* 0x0000f800ff167b82 */ /* 0x000e620000000a00 */
[----:B--2---:R-:W-:-:S04]  /*0110*/  IMAD.WIDE R6, R25, 0x4, R6 ;  /* 0x0000000419067825 */ /* 0x004fc800078e0206 */
[C---:B---3--:R-:W-:Y:S01]  /*0120*/  IMAD.WIDE R16, R25.reuse, 0x4, R16 ;  /* 0x0000000419107825 */ /* 0x048fe200078e0210 */
[----:B------:R-:W5:Y:S02]  /*0130*/  LDG.E R13, desc[UR16][R6.64] ;  /* 0x00000010060d7981 */ /* 0x000f64000c1e1900 */
[----:B------:R-:W2:Y:S01]  /*0140*/  LDC.64 R2, c[0x0][0x380] ;  /* 0x0000e000ff027b82 */ /* 0x000ea20000000a00 */
[C---:B----4-:R-:W-:Y:S01]  /*0150*/  IMAD.WIDE R18, R25.reuse, 0x4, R18 ;  /* 0x0000000419127825 */ /* 0x050fe200078e0212 */
[----:B------:R-:W5:Y:S04]  /*0160*/  LDG.E R12, desc[UR16][R16.64] ;  /* 0x00000010100c7981 */ /* 0x000f68000c1e1900 */
[----:B------:R-:W5:Y:S01]  /*0170*/  LDG.E R11, desc[UR16][R18.64] ;  /* 0x00000010120b7981 */ /* 0x000f62000c1e1900 */
[----:B0-----:R-:W-:-:S05]  /*0180*/  IMAD.WIDE R20, R25, 0x4, R20 ;  /* 0x0000000419147825 */ /* 0x001fca00078e0214 */
[----:B------:R-:W5:Y:S01]  /*0190*/  LDG.E R10, desc[UR16][R20.64] ;  /* 0x00000010140a7981 */ /* 0x000f62000c1e1900 */
[----:B-1----:R-:W-:-:S05]  /*01a0*/  IMAD.WIDE R22, R25, 0x4, R22 ;  /* 0x0000000419167825 */ /* 0x002fca00078e0216 */
[----:B------:R-:W5:Y:S01]  /*01b0*/  LDG.E R9, desc[UR16][R22.64] ;  /* 0x0000001016097981 */ /* 0x000f62000c1e1900 */
[C---:B------:R-:W-:Y:S01]  /*01c0*/  ISETP.GE.AND P0, PT, R25.reuse, 0x1, PT ;  /* 0x000000011900780c */ /* 0x040fe20003f06270 */
[----:B--2---:R-:W-:Y:S01]  /*01d0*/  IMAD.WIDE R2, R25, 0x4, R2 ;  /* 0x0000000419027825 */ /* 0x004fe200078e0202 */
[----:B------:R-:W-:Y:S01]  /*01e0*/  BSSY.RECONVERGENT B0, `(.L_x_0) ;  /* 0x00002ad000007945 */ /* 0x000fe20003800200 */
[----:B------:R-:W-:-:S03]  /*01f0*/  MOV R8, RZ ;  /* 0x000000ff00087202 */ /* 0x000fc60000000f00 */
[----:B------:R0:W5:Y:S01]  /*0200*/  LDG.E R15, desc[UR16][R2.64] ;  /* 0x00000010020f7981 */ /* 0x000162000c1e1900 */
[----:B------:R-:W-:Y:S01]  /*0210*/  CS2R R34, SRZ ;  /* 0x0000000000227805 */ /* 0x000fe2000001ff00 */
[----:B0-----:R-:W-:-:S05]  /*0220*/  HFMA2 R3, -RZ, RZ, 0, 0 ;  /* 0x00000000ff037431 */ /* 0x001fca00000001ff */
[----:B------:R-:W-:Y:S05]  /*0230*/  @!P0 BRA `(.L_x_1) ;  /* 0x00000028009c8947 */ /* 0x000fea0003800000 */
[----:B------:R-:W-:Y:S01]  /*0240*/  VIMNMX R8, PT, PT, R25, UR18, PT ;  /* 0x0000001219087c48 */ /* 0x000fe2000bfe0100 */
[----:B------:R-:W-:Y:S01]  /*0250*/  BSSY.RECONVERGENT B1, `(.L_x_2) ;  /* 0x0000185000017945 */ /* 0x000fe20003800200 */
[----:B-----5:R-:W-:Y:S01]  /*0260*/  FMUL R6, R9, 6.6743000015634379452e-11 ;  /* 0x2e92c4f809067820 */ /* 0x020fe20000400000 */
[----:B------:R-:W-:Y:S02]  /*0270*/  CS2R R34, SRZ ;  /* 0x0000000000227805 */ /* 0x000fe4000001ff00 */
[C---:B------:R-:W-:Y:S02]  /*0280*/  ISETP.GE.AND P0, PT, R8.reuse, 0x4, PT ;  /* 0x000000040800780c */ /* 0x040fe40003f06270 */
[----:B------:R-:W-:Y:S02]  /*0290*/  MOV R5, RZ ;  /* 0x000000ff00057202 */ /* 0x000fe40000000f00 */
[----:B------:R-:W-:Y:S02]  /*02a0*/  MOV R3, RZ ;  /* 0x000000ff00037202 */ /* 0x000fe40000000f00 */
[----:B------:R-:W-:-:S07]  /*02b0*/  VIMNMX R8, PT, PT, R8, 0x1, !PT ;  /* 0x0000000108087848 */ /* 0x000fce0007fe0100 */
[----:B------:R-:W-:Y:S05]  /*02c0*/  @!P0 BRA `(.L_x_3) ;  /* 0x0000001400f48947 */ /* 0x000fea0003800000 */
[----:B------:R-:W0:Y:S01]  /*02d0*/  LDCU.128 UR4, c[0x0][0x380] ;  /* 0x00007000ff0477ac */ /* 0x000e220008000c00 */
[----:B------:R-:W-:Y:S01]  /*02e0*/  LOP3.LUT R4, R8, 0x7ffffffc, RZ, 0xc0, !PT ;  /* 0x7ffffffc08047812 */ /* 0x000fe200078ec0ff */
[----:B------:R-:W-:Y:S01]  /*02f0*/  HFMA2 R35, -RZ, RZ, 0, 0 ;  /* 0x00000000ff237431 */ /* 0x000fe200000001ff */
[----:B------:R-:W1:Y:S02]  /*0300*/  LDCU.64 UR12, c[0x0][0x390] ;  /* 0x00007200ff0c77ac */ /* 0x000e640008000a00 */
[----:B------:R-:W-:Y:S01]  /*0310*/  IADD3 R4, PT, PT, -R4, RZ, RZ ;  /* 0x000000ff04047210 */ /* 0x000fe20007ffe1ff */
[----:B------:R-:W2:Y:S01]  /*0320*/  LDCU.64 UR14, c[0x0][0x3e0] ;  /* 0x00007c00ff0e77ac */ /* 0x000ea20008000a00 */
[----:B0-----:R-:W-:Y:S02]  /*0330*/  UIADD3 UR10, UP1, UPT, UR4, 0x8, URZ ;  /* 0x00000008040a7890 */ /* 0x001fe4000ff3e0ff */
[----:B------:R-:W-:Y:S02]  /*0340*/  UIADD3 UR8, UP2, UPT, UR6, 0x8, URZ ;  /* 0x0000000806087890 */ /* 0x000fe4000ff5e0ff */
[----:B------:R-:W-:-:S02]  /*0350*/  UIADD3.X UR11, UPT, UPT, URZ, UR5, URZ, UP1, !UPT ;  /* 0x00000005ff0b7290 */ /* 0x000fc40008ffe4ff */
[----:B-1----:R-:W-:Y:S01]  /*0360*/  UIADD3 UR6, UP0, UPT, UR12, 0x8, URZ ;  /* 0x000000080c067890 */ /* 0x002fe2000ff1e0ff */
[----:B------:R-:W-:Y:S01]  /*0370*/  MOV R32, UR10 ;  /* 0x0000000a00207c02 */ /* 0x000fe20008000f00 */
[----:B--2---:R-:W-:Y:S01]  /*0380*/  UIADD3 UR4, UP1, UPT, UR14, 0x8, URZ ;  /* 0x000000080e047890 */ /* 0x004fe2000ff3e0ff */
[----:B------:R-:W-:Y:S01]  /*0390*/  MOV R22, UR8 ;  /* 0x0000000800167c02 */ /* 0x000fe20008000f00 */
[----:B------:R-:W-:Y:S01]  /*03a0*/  UIADD3.X UR9, UPT, UPT, URZ, UR7, URZ, UP2, !UPT ;  /* 0x00000007ff097290 */ /* 0x000fe200097fe4ff */
[----:B------:R-:W-:Y:S01]  /*03b0*/  MOV R33, UR11 ;  /* 0x0000000b00217c02 */ /* 0x000fe20008000f00 */
[----:B------:R-:W-:Y:S01]  /*03c0*/  UIADD3.X UR7, UPT, UPT, URZ, UR13, URZ, UP0, !UPT ;  /* 0x0000000dff077290 */ /* 0x000fe200087fe4ff */
[----:B------:R-:W-:Y:S01]  /*03d0*/  MOV R18, UR6 ;  /* 0x0000000600127c02 */ /* 0x000fe20008000f00 */
[----:B------:R-:W-:Y:S01]  /*03e0*/  UIADD3.X UR5, UPT, UPT, URZ, UR15, URZ, UP1, !UPT ;  /* 0x0000000fff057290 */ /* 0x000fe20008ffe4ff */
[----:B------:R-:W-:Y:S02]  /*03f0*/  MOV R16, UR4 ;  /* 0x0000000400107c02 */ /* 0x000fe40008000f00 */
[----:B------:R-:W-:-:S02]  /*0400*/  MOV R23, UR9 ;  /* 0x0000000900177c02 */ /* 0x000fc40008000f00 */
[----:B------:R-:W-:Y:S02]  /*0410*/  MOV R19, UR7 ;  /* 0x0000000700137c02 */ /* 0x000fe40008000f00 */
[----:B------:R-:W-:-:S07]  /*0420*/  MOV R17, UR5 ;  /* 0x0000000500117c02 */ /* 0x000fce0008000f00 */
.L_x_52:
[----:B------:R-:W2:Y:S04]  /*0430*/  LDG.E R5, desc[UR16][R22.64+-0x8] ;  /* 0xfffff81016057981 */ /* 0x000ea8000c1e1900 */
[----:B------:R-:W3:Y:S04]  /*0440*/  LDG.E R30, desc[UR16][R32.64+-0x8] ;  /* 0xfffff810201e7981 */ /* 0x000ee8000c1e1900 */
[----:B------:R-:W4:Y:S01]  /*0450*/  LDG.E R0, desc[UR16][R18.64+-0x8] ;  /* 0xfffff81012007981 */ /* 0x000f22000c1e1900 */
[----:B------:R-:W-:Y:S01]  /*0460*/  BSSY.RECONVERGENT B2, `(.L_x_4) ;  /* 0x0000014000027945 */ /* 0x000fe20003800200 */
[----:B--2---:R-:W-:Y:S01]  /*0470*/  FADD R20, -R14, R5 ;  /* 0x000000050e147221 */ /* 0x004fe20000000100 */
[----:B---3--:R-:W-:-:S03]  /*0480*/  FADD R30, -R15, R30 ;  /* 0x0000001e0f1e7221 */ /* 0x008fc60000000100 */
[----:B------:R-:W-:Y:S01]  /*0490*/  FMUL R5, R20, R20 ;  /* 0x0000001414057220 */ /* 0x000fe20000400000 */
[----:B----4-:R-:W-:-:S03]  /*04a0*/  FADD R7, -R13, R0 ;  /* 0x000000000d077221 */ /* 0x010fc60000000100 */
[----:B------:R-:W-:Y:S01]  /*04b0*/  FFMA R0, R30, R30, R5 ;  /* 0x0000001e1e007223 */ /* 0x000fe20000000005 */
[----:B------:R-:W-:-:S03]  /*04c0*/  LOP3.LUT R5, R8, 0x7ffffffc, RZ, 0xc0, !PT ;  /* 0x7ffffffc08057812 */ /* 0x000fc600078ec0ff */
[----:B------:R-:W-:-:S04]  /*04d0*/  FFMA R0, R7, R7, R0 ;  /* 0x0000000707007223 */ /* 0x000fc80000000000 */
[----:B------:R-:W-:-:S04]  /*04e0*/  FADD R2, R0, 0.0010000000474974513054 ;  /* 0x3a83126f00027421 */ /* 0x000fc80000000000 */
[----:B------:R0:W1:Y:S01]  /*04f0*/  MUFU.RSQ R21, R2 ;  /* 0x0000000200157308 */ /* 0x0000620000001400 */
[----:B------:R-:W-:-:S04]  /*0500*/  IADD3 R0, PT, PT, R2, -0xd000000, RZ ;  /* 0xf300000002007810 */ /* 0x000fc80007ffe0ff */
[----:B------:R-:W-:-:S13]  /*0510*/  ISETP.GT.U32.AND P0, PT, R0, 0x727fffff, PT ;  /* 0x727fffff0000780c */ /* 0x000fda0003f04070 */
[----:B01----:R-:W-:Y:S05]  /*0520*/  @!P0 BRA `(.L_x_5) ;  /* 0x00000000000c8947 */ /* 0x003fea0003800000 */
[----:B------:R-:W-:-:S07]  /*0530*/  MOV R0, 0x550 ;  /* 0x0000055000007802 */ /* 0x000fce0000000f00 */
[----:B------:R-:W-:Y:S05]  /*0540*/  CALL.REL.NOINC `($__internal_1_$__cuda_sm20_sqrt_rn_f32_slowpath) ;  /* 0x0000005c00547944 */ /* 0x000fea0003c00000 */
[----:B------:R-:W-:Y:S05]  /*0550*/  BRA `(.L_x_6) ;  /* 0x0000000000107947 */ /* 0x000fea0003800000 */
.L_x_5:
[----:B------:R-:W-:Y:S01]  /*0560*/  FMUL.FTZ R29, R2, R21 ;  /* 0x00000015021d7220 */ /* 0x000fe20000410000 */
[----:B------:R-:W-:-:S03]  /*0570*/  FMUL.FTZ R21, R21, 0.5 ;  /* 0x3f00000015157820 */ /* 0x000fc60000410000 */
[----:B------:R-:W-:-:S04]  /*0580*/  FFMA R0, -R29, R29, R2 ;  /* 0x0000001d1d007223 */ /* 0x000fc80000000102 */
[----:B------:R-:W-:-:S07]  /*0590*/  FFMA R29, R0, R21, R29 ;  /* 0x00000015001d7223 */ /* 0x000fce000000001d */
.L_x_6:
[----:B------:R-:W-:Y:S05]  /*05a0*/  BSYNC.RECONVERGENT B2 ;  /* 0x0000000000027941 */ /* 0x000fea0003800200 */
.L_x_4:
[----:B------:R-:W-:Y:S01]  /*05b0*/  FMUL R26, R2, R29 ;  /* 0x0000001d021a7220 */ /* 0x000fe20000400000 */
[----:B------:R-:W-:Y:S04]  /*05c0*/  BSSY.RECONVERGENT B3, `(.L_x_7) ;  /* 0x000000c000037945 */ /* 0x000fe80003800200 */
[----:B------:R-:W-:-:S04]  /*05d0*/  IADD3 R0, PT, PT, R26, 0x1800000, RZ ;  /* 0x018000001a007810 */ /* 0x000fc80007ffe0ff */
[----:B------:R-:W-:-:S04]  /*05e0*/  LOP3.LUT R0, R0, 0x7f800000, RZ, 0xc0, !PT ;  /* 0x7f80000000007812 */ /* 0x000fc800078ec0ff */
[----:B------:R-:W-:-:S13]  /*05f0*/  ISETP.GT.U32.AND P0, PT, R0, 0x1ffffff, PT ;  /* 0x01ffffff0000780c */ /* 0x000fda0003f04070 */
[----:B------:R-:W-:Y:S05]  /*0600*/  @P0 BRA `(.L_x_8) ;  /* 0x00000000000c0947 */ /* 0x000fea0003800000 */
[----:B------:R-:W-:-:S07]  /*0610*/  MOV R24, 0x630 ;  /* 0x0000063000187802 */ /* 0x000fce0000000f00 */
[----:B------:R-:W-:Y:S05]  /*0620*/  CALL.REL.NOINC `($__internal_0_$__cuda_sm20_rcp_rn_f32_slowpath) ;  /* 0x0000005800487944 */ /* 0x000fea0003c00000 */
[----:B------:R-:W-:Y:S05]  /*0630*/  BRA `(.L_x_9) ;  /* 0x0000000000107947 */ /* 0x000fea0003800000 */
.L_x_8:
[----:B------:R-:W0:Y:S02]  /*0640*/  MUFU.RCP R2, R26 ;  /* 0x0000001a00027308 */ /* 0x000e240000001000 */
[----:B0-----:R-:W-:-:S04]  /*0650*/  FFMA R0, R26, R2, -1 ;  /* 0xbf8000001a007423 */ /* 0x001fc80000000002 */
[----:B------:R-:W-:-:S04]  /*0660*/  FADD.FTZ R21, -R0, -RZ ;  /* 0x800000ff00157221 */ /* 0x000fc80000010100 */
[----:B------:R-:W-:-:S07]  /*0670*/  FFMA R2, R2, R21, R2 ;  /* 0x0000001502027223 */ /* 0x000fce0000000002 */
.L_x_9:
[----:B------:R-:W-:Y:S05]  /*0680*/  BSYNC.RECONVERGENT B3 ;  /* 0x0000000000037941 */ /* 0x000fea0003800200 */
.L_x_7:
[----:B------:R-:W2:Y:S01]  /*0690*/  LDG.E R21, desc[UR16][R16.64+-0x8] ;  /* 0xfffff81010157981 */ /* 0x000ea2000c1e1900 */
[----:B------:R-:W0:Y:S01]  /*06a0*/  MUFU.RCP R24, R9 ;  /* 0x0000000900187308 */ /* 0x000e220000001000 */
[----:B------:R-:W-:Y:S01]  /*06b0*/  BSSY.RECONVERGENT B4, `(.L_x_10) ;  /* 0x000000e000047945 */ /* 0x000fe20003800200 */
[----:B0-----:R-:W-:-:S04]  /*06c0*/  FFMA R27, -R9, R24, 1 ;  /* 0x3f800000091b7423 */ /* 0x001fc80000000118 */
[----:B------:R-:W-:Y:S01]  /*06d0*/  FFMA R27, R24, R27, R24 ;  /* 0x0000001b181b7223 */ /* 0x000fe20000000018 */
[----:B--2---:R-:W-:-:S04]  /*06e0*/  FMUL R21, R6, R21 ;  /* 0x0000001506157220 */ /* 0x004fc80000400000 */
[----:B------:R-:W-:-:S04]  /*06f0*/  FMUL R21, R21, R2 ;  /* 0x0000000215157220 */ /* 0x000fc80000400000 */
[----:B------:R-:W-:-:S04]  /*0700*/  FMUL R0, R30, R21 ;  /* 0x000000151e007220 */ /* 0x000fc80000400000 */
[----:B------:R-:W0:Y:S01]  /*0710*/  FCHK P0, R0, R9 ;  /* 0x0000000900007302 */ /* 0x000e220000000000 */
[----:B------:R-:W-:-:S04]  /*0720*/  FFMA R2, R0, R27, RZ ;  /* 0x0000001b00027223 */ /* 0x000fc800000000ff */
[----:B------:R-:W-:-:S04]  /*0730*/  FFMA R24, -R9, R2, R0 ;  /* 0x0000000209187223 */ /* 0x000fc80000000100 */
[----:B------:R-:W-:Y:S01]  /*0740*/  FFMA R2, R27, R24, R2 ;  /* 0x000000181b027223 */ /* 0x000fe20000000002 */
[----:B0-----:R-:W-:Y:S06]  /*0750*/  @!P0 BRA `(.L_x_11) ;  /* 0x00000000000c8947 */ /* 0x001fec0003800000 */
[----:B------:R-:W-:-:S07]  /*0760*/  MOV R24, 0x780 ;  /* 0x0000078000187802 */ /* 0x000fce0000000f00 */
[----:B------:R-:W-:Y:S05]  /*0770*/  CALL.REL.NOINC `($__internal_2_$__cuda_sm3x_div_rn_noftz_f32_slowpath) ;  /* 0x0000005c00207944 */ /* 0x000fea0003c00000 */
[----:B------:R-:W-:-:S07]  /*0780*/  MOV R2, R0 ;  /* 0x0000000000027202 */ /* 0x000fce0000000f00 */
.L_x_11:
[----:B------:R-:W-:Y:S05]  /*0790*/  BSYNC.RECONVERGENT B4 ;  /* 0x0000000000047941 */ /* 0x000fea0003800200 */
.L_x_10:
[----:B------:R-:W0:Y:S01]  /*07a0*/  MUFU.RCP R0, R9 ;  /* 0x0000000900007308 */ /* 0x000e220000001000 */
[----:B------:R-:W-:Y:S01]  /*07b0*/  FMUL R26, R20, R21 ;  /* 0x00000015141a7220 */ /* 0x000fe20000400000 */
[----:B------:R-:W-:Y:S01]  /*07c0*/  BSSY.RECONVERGENT B4, `(.L_x_12) ;  /* 0x000000d000047945 */ /* 0x000fe20003800200 */
[----:B------:R-:W-:-:S05]  /*07d0*/  FADD R20, R2, R3 ;  /* 0x0000000302147221 */ /* 0x000fca0000000000 */
[----:B------:R-:W1:Y:S01]  /*07e0*/  FCHK P0, R26, R9 ;  /* 0x000000091a007302 */ /* 0x000e620000000000 */
[----:B0-----:R-:W-:-:S04]  /*07f0*/  FFMA R27, -R9, R0, 1 ;  /* 0x3f800000091b7423 */ /* 0x001fc80000000100 */
[----:B------:R-:W-:-:S04]  /*0800*/  FFMA R0, R0, R27, R0 ;  /* 0x0000001b00007223 */ /* 0x000fc80000000000 */
[----:B------:R-:W-:-:S04]  /*0810*/  FFMA R24, R0, R26, RZ ;  /* 0x0000001a00187223 */ /* 0x000fc800000000ff */
[----:B------:R-:W-:-:S04]  /*0820*/  FFMA R27, -R9, R24, R26 ;  /* 0x00000018091b7223 */ /* 0x000fc8000000011a */
[----:B------:R-:W-:Y:S01]  /*0830*/  FFMA R27, R0, R27, R24 ;  /* 0x0000001b001b7223 */ /* 0x000fe20000000018 */
[----:B-1----:R-:W-:Y:S06]  /*0840*/  @!P0 BRA `(.L_x_13) ;  /* 0x0000000000108947 */ /* 0x002fec0003800000 */
[----:B------:R-:W-:Y:S02]  /*0850*/  MOV R0, R26 ;  /* 0x0000001a00007202 */ /* 0x000fe40000000f00 */
[----:B------:R-:W-:-:S07]  /*0860*/  MOV R24, 0x880 ;  /* 0x0000088000187802 */ /* 0x000fce0000000f00 */
[----:B------:R-:W-:Y:S05]  /*0870*/  CALL.REL.NOINC `($__internal_2_$__cuda_sm3x_div_rn_noftz_f32_slowpath) ;  /* 0x0000005800e07944 */ /* 0x000fea0003c00000 */
[----:B------:R-:W-:-:S07]  /*0880*/  MOV R27, R0 ;  /* 0x00000000001b7202 */ /* 0x000fce0000000f00 */
.L_x_13:
[----:B------:R-:W-:Y:S05]  /*0890*/  BSYNC.RECONVERGENT B4 ;  /* 0x0000000000047941 */ /* 0x000fea0003800200 */
.L_x_12:
        /* <DEDUP_REMOVED lines=14> */
.L_x_15:
[----:B------:R-:W-:Y:S05]  /*0980*/  BSYNC.RECONVERGENT B4 ;  /* 0x0000000000047941 */ /* 0x000fea0003800200 */
.L_x_14:
[----:B------:R-:W2:Y:S04]  /*0990*/  LDG.E R7, desc[UR16][R22.64+-0x4] ;  /* 0xfffffc1016077981 */ /* 0x000ea8000c1e1900 */
[----:B------:R-:W3:Y:S04]  /*09a0*/  LDG.E R30, desc[UR16][R32.64+-0x4] ;  /* 0xfffffc10201e7981 */ /* 0x000ee8000c1e1900 */
[----:B------:R-:W4:Y:S01]  /*09b0*/  LDG.E R2, desc[UR16][R18.64+-0x4] ;  /* 0xfffffc1012027981 */ /* 0x000f22000c1e1900 */
[----:B------:R-:W-:Y:S01]  /*09c0*/  BSSY.RECONVERGENT B2, `(.L_x_16) ;  /* 0x0000014000027945 */ /* 0x000fe20003800200 */
[----:B------:R-:W-:Y:S01]  /*09d0*/  FADD R35, R0, R35 ;  /* 0x0000002300237221 */ /* 0x000fe20000000000 */
[----:B--2---:R-:W-:Y:S01]  /*09e0*/  FADD R7, -R14, R7 ;  /* 0x000000070e077221 */ /* 0x004fe20000000100 */
[----:B---3--:R-:W-:-:S03]  /*09f0*/  FADD R30, -R15, R30 ;  /* 0x0000001e0f1e7221 */ /* 0x008fc60000000100 */
[----:B------:R-:W-:Y:S01]  /*0a00*/  FMUL R21, R7, R7 ;  /* 0x0000000707157220 */ /* 0x000fe20000400000 */
[----:B----4-:R-:W-:-:S03]  /*0a10*/  FADD R3, -R13, R2 ;  /* 0x000000020d037221 */ /* 0x010fc60000000100 */
[----:B------:R-:W-:-:S04]  /*0a20*/  FFMA R2, R30, R30, R21 ;  /* 0x0000001e1e027223 */ /* 0x000fc80000000015 */
        /* <DEDUP_REMOVED lines=9> */
.L_x_17:
[----:B------:R-:W-:Y:S01]  /*0ac0*/  FMUL.FTZ R29, R2, R27 ;  /* 0x0000001b021d7220 */ /* 0x000fe20000410000 */
[----:B------:R-:W-:-:S03]  /*0ad0*/  FMUL.FTZ R21, R27, 0.5 ;  /* 0x3f0000001b157820 */ /* 0x000fc60000410000 */
[----:B------:R-:W-:-:S04]  /*0ae0*/  FFMA R0, -R29, R29, R2 ;  /* 0x0000001d1d007223 */ /* 0x000fc80000000102 */
[----:B------:R-:W-:-:S07]  /*0af0*/  FFMA R29, R0, R21, R29 ;  /* 0x00000015001d7223 */ /* 0x000fce000000001d */
.L_x_18:
[----:B------:R-:W-:Y:S05]  /*0b00*/  BSYNC.RECONVERGENT B2 ;  /* 0x0000000000027941 */ /* 0x000fea0003800200 */
.L_x_16:
        /* <DEDUP_REMOVED lines=9> */
.L_x_20:
[----:B------:R-:W0:Y:S02]  /*0ba0*/  MUFU.RCP R2, R26 ;  /* 0x0000001a00027308 */ /* 0x000e240000001000 */
[----:B0-----:R-:W-:-:S04]  /*0bb0*/  FFMA R0, R26, R2, -1 ;  /* 0xbf8000001a007423 */ /* 0x001fc80000000002 */
[----:B------:R-:W-:-:S04]  /*0bc0*/  FADD.FTZ R21, -R0, -RZ ;  /* 0x800000ff00157221 */ /* 0x000fc80000010100 */
[----:B------:R-:W-:-:S07]  /*0bd0*/  FFMA R2, R2, R21, R2 ;  /* 0x0000001502027223 */ /* 0x000fce0000000002 */
.L_x_21:
[----:B------:R-:W-:Y:S05]  /*0be0*/  BSYNC.RECONVERGENT B3 ;  /* 0x0000000000037941 */ /* 0x000fea0003800200 */
.L_x_19:
        /* <DEDUP_REMOVED lines=13> */
[----:B------:R-:W-:Y:S02]  /*0cc0*/  MOV R0, R30 ;  /* 0x0000001e00007202 */ /* 0x000fe40000000f00 */
[----:B------:R-:W-:-:S07]  /*0cd0*/  MOV R24, 0xcf0 ;  /* 0x00000cf000187802 */ /* 0x000fce0000000f00 */
[----:B------:R-:W-:Y:S05]  /*0ce0*/  CALL.REL.NOINC `($__internal_2_$__cuda_sm3x_div_rn_noftz_f32_slowpath) ;  /* 0x0000005400c47944 */ /* 0x000fea0003c00000 */
[----:B------:R-:W-:-:S07]  /*0cf0*/  MOV R27, R0 ;  /* 0x00000000001b7202 */ /* 0x000fce0000000f00 */
.L_x_23:
[----:B------:R-:W-:Y:S05]  /*0d00*/  BSYNC.RECONVERGENT B4 ;  /* 0x0000000000047941 */ /* 0x000fea0003800200 */
.L_x_22:
        /* <DEDUP_REMOVED lines=15> */
.L_x_25:
[----:B------:R-:W-:Y:S05]  /*0e00*/  BSYNC.RECONVERGENT B4 ;  /* 0x0000000000047941 */ /* 0x000fea0003800200 */
.L_x_24:
        /* <DEDUP_REMOVED lines=14> */
.L_x_27:
[----:B------:R-:W-:Y:S05]  /*0ef0*/  BSYNC.RECONVERGENT B4 ;  /* 0x0000000000047941 */ /* 0x000fea0003800200 */
.L_x_26:
        /* <DEDUP_REMOVED lines=19> */
.L_x_29:
[----:B------:R-:W-:Y:S01]  /*1030*/  FMUL.FTZ R29, R2, R27 ;  /* 0x0000001b021d7220 */ /* 0x000fe20000410000 */
[----:B------:R-:W-:-:S03]  /*1040*/  FMUL.FTZ R21, R27, 0.5 ;  /* 0x3f0000001b157820 */ /* 0x000fc60000410000 */
[----:B------:R-:W-:-:S04]  /*1050*/  FFMA R0, -R29, R29, R2 ;  /* 0x0000001d1d007223 */ /* 0x000fc80000000102 */
[----:B------:R-:W-:-:S07]  /*1060*/  FFMA R29, R0, R21, R29 ;  /* 0x00000015001d7223 */ /* 0x000fce000000001d */
.L_x_30:
[----:B------:R-:W-:Y:S05]  /*1070*/  BSYNC.RECONVERGENT B2 ;  /* 0x0000000000027941 */ /* 0x000fea0003800200 */
.L_x_28:
        /* <DEDUP_REMOVED lines=9> */
.L_x_32:
[----:B------:R-:W0:Y:S02]  /*1110*/  MUFU.RCP R2, R26 ;  /* 0x0000001a00027308 */ /* 0x000e240000001000 */
[----:B0-----:R-:W-:-:S04]  /*1120*/  FFMA R0, R26, R2, -1 ;  /* 0xbf8000001a007423 */ /* 0x001fc80000000002 */
[----:B------:R-:W-:-:S04]  /*1130*/  FADD.FTZ R21, -R0, -RZ ;  /* 0x800000ff00157221 */ /* 0x000fc80000010100 */
[----:B------:R-:W-:-:S07]  /*1140*/  FFMA R2, R2, R21, R2 ;  /* 0x0000001502027223 */ /* 0x000fce0000000002 */
.L_x_33:
[----:B------:R-:W-:Y:S05]  /*1150*/  BSYNC.RECONVERGENT B3 ;  /* 0x0000000000037941 */ /* 0x000fea0003800200 */
.L_x_31:
        /* <DEDUP_REMOVED lines=17> */
.L_x_35:
[----:B------:R-:W-:Y:S05]  /*1270*/  BSYNC.RECONVERGENT B4 ;  /* 0x0000000000047941 */ /* 0x000fea0003800200 */
.L_x_34:
        /* <DEDUP_REMOVED lines=15> */
.L_x_37:
[----:B------:R-:W-:Y:S05]  /*1370*/  BSYNC.RECONVERGENT B4 ;  /* 0x0000000000047941 */ /* 0x000fea0003800200 */
.L_x_36:
        /* <DEDUP_REMOVED lines=14> */
.L_x_39:
[----:B------:R-:W-:Y:S05]  /*1460*/  BSYNC.RECONVERGENT B4 ;  /* 0x0000000000047941 */ /* 0x000fea0003800200 */
.L_x_38:
        /* <DEDUP_REMOVED lines=19> */
.L_x_41:
[----:B------:R-:W-:Y:S01]  /*15a0*/  FMUL.FTZ R29, R2, R27 ;  /* 0x0000001b021d7220 */ /* 0x000fe20000410000 */
[----:B------:R-:W-:-:S03]  /*15b0*/  FMUL.FTZ R21, R27, 0.5 ;  /* 0x3f0000001b157820 */ /* 0x000fc60000410000 */
[----:B------:R-:W-:-:S04]  /*15c0*/  FFMA R0, -R29, R29, R2 ;  /* 0x0000001d1d007223 */ /* 0x000fc80000000102 */
[----:B------:R-:W-:-:S07]  /*15d0*/  FFMA R29, R0, R21, R29 ;  /* 0x00000015001d7223 */ /* 0x000fce000000001d */
.L_x_42:
[----:B------:R-:W-:Y:S05]  /*15e0*/  BSYNC.RECONVERGENT B2 ;  /* 0x0000000000027941 */ /* 0x000fea0003800200 */
.L_x_40:
        /* <DEDUP_REMOVED lines=9> */
.L_x_44:
[----:B------:R-:W0:Y:S02]  /*1680*/  MUFU.RCP R2, R26 ;  /* 0x0000001a00027308 */ /* 0x000e240000001000 */
[----:B0-----:R-:W-:-:S04]  /*1690*/  FFMA R0, R26, R2, -1 ;  /* 0xbf8000001a007423 */ /* 0x001fc80000000002 */
[----:B------:R-:W-:-:S04]  /*16a0*/  FADD.FTZ R21, -R0, -RZ ;  /* 0x800000ff00157221 */ /* 0x000fc80000010100 */
[----:B------:R-:W-:-:S07]  /*16b0*/  FFMA R2, R2, R21, R2 ;  /* 0x0000001502027223 */ /* 0x000fce0000000002 */
.L_x_45:
[----:B------:R-:W-:Y:S05]  /*16c0*/  BSYNC.RECONVERGENT B3 ;  /* 0x0000000000037941 */ /* 0x000fea0003800200 */
.L_x_43:
        /* <DEDUP_REMOVED lines=17> */
.L_x_47:
[----:B------:R-:W-:Y:S05]  /*17e0*/  BSYNC.RECONVERGENT B4 ;  /* 0x0000000000047941 */ /* 0x000fea0003800200 */
.L_x_46:
        /* <DEDUP_REMOVED lines=15> */
.L_x_49:
[----:B------:R-:W-:Y:S05]  /*18e0*/  BSYNC.RECONVERGENT B4 ;  /* 0x0000000000047941 */ /* 0x000fea0003800200 */
.L_x_48:
        /* <DEDUP_REMOVED lines=14> */
.L_x_51:
[----:B------:R-:W-:Y:S05]  /*19d0*/  BSYNC.RECONVERGENT B4 ;  /* 0x0000000000047941 */ /* 0x000fea0003800200 */
.L_x_50:
[----:B------:R-:W-:Y:S01]  /*19e0*/  IADD3 R4, PT, PT, R4, 0x4, RZ ;  /* 0x0000000404047810 */ /* 0x000fe20007ffe0ff */
[----:B------:R-:W-:Y:S01]  /*19f0*/  FADD R35, R35, R0 ;  /* 0x0000000023237221 */ /* 0x000fe20000000000 */
[----:B------:R-:W-:Y:S02]  /*1a00*/  IADD3 R32, P1, PT, R32, 0x10, RZ ;  /* 0x0000001020207810 */ /* 0x000fe40007f3e0ff */
[----:B------:R-:W-:Y:S02]  /*1a10*/  ISETP.NE.AND P0, PT, R4, RZ, PT ;  /* 0x000000ff0400720c */ /* 0x000fe40003f05270 */
[----:B------:R-:W-:Y:S02]  /*1a20*/  IADD3 R22, P2, PT, R22, 0x10, RZ ;  /* 0x0000001016167810 */ /* 0x000fe40007f5e0ff */
[----:B------:R-:W-:Y:S02]  /*1a30*/  IADD3 R18, P3, PT, R18, 0x10, RZ ;  /* 0x0000001012127810 */ /* 0x000fe40007f7e0ff */
[----:B------:R-:W-:-:S02]  /*1a40*/  IADD3 R16, P4, PT, R16, 0x10, RZ ;  /* 0x0000001010107810 */ /* 0x000fc40007f9e0ff */
[----:B------:R-:W-:Y:S02]  /*1a50*/  IADD3.X R33, PT, PT, RZ, R33, RZ, P1, !PT ;  /* 0x00000021ff217210 */ /* 0x000fe40000ffe4ff */
[----:B------:R-:W-:Y:S02]  /*1a60*/  IADD3.X R23, PT, PT, RZ, R23, RZ, P2, !PT ;  /* 0x00000017ff177210 */ /* 0x000fe400017fe4ff */
[----:B------:R-:W-:Y:S02]  /*1a70*/  IADD3.X R19, PT, PT, RZ, R19, RZ, P3, !PT ;  /* 0x00000013ff137210 */ /* 0x000fe40001ffe4ff */
[----:B------:R-:W-:Y:S01]  /*1a80*/  IADD3.X R17, PT, PT, RZ, R17, RZ, P4, !PT ;  /* 0x00000011ff117210 */ /* 0x000fe200027fe4ff */
[----:B------:R-:W-:Y:S06]  /*1a90*/  @P0 BRA `(.L_x_52) ;  /* 0xffffffe800640947 */ /* 0x000fec000383ffff */
.L_x_3:
[----:B------:R-:W-:Y:S05]  /*1aa0*/  BSYNC.RECONVERGENT B1 ;  /* 0x0000000000017941 */ /* 0x000fea0003800200 */
.L_x_2:
[----:B------:R-:W-:-:S13]  /*1ab0*/  LOP3.LUT P0, R0, R8, 0x3, RZ, 0xc0, !PT ;  /* 0x0000000308007812 */ /* 0x000fda000780c0ff */
[----:B------:R-:W-:Y:S05]  /*1ac0*/  @!P0 BRA `(.L_x_1) ;  /* 0x0000001000788947 */ /* 0x000fea0003800000 */
[----:B------:R-:W-:Y:S01]  /*1ad0*/  ISETP.NE.AND P0, PT, R0, 0x1, PT ;  /* 0x000000010000780c */ /* 0x000fe20003f05270 */
[----:B------:R-:W-:-:S12]  /*1ae0*/  BSSY.RECONVERGENT B1, `(.L_x_53) ;  /* 0x00000b9000017945 */ /* 0x000fd80003800200 */
[----:B------:R-:W-:Y:S05]  /*1af0*/  @!P0 BRA `(.L_x_54) ;  /* 0x0000000800dc8947 */ /* 0x000fea0003800000 */
[----:B------:R-:W0:Y:S08]  /*1b00*/  LDC.64 R20, c[0x0][0x388] ;  /* 0x0000e200ff147b82 */ /* 0x000e300000000a00 */
[----:B------:R-:W1:Y:S08]  /*1b10*/  LDC.64 R22, c[0x0][0x380] ;  /* 0x0000e000ff167b82 */ /* 0x000e700000000a00 */
[----:B------:R-:W2:Y:S01]  /*1b20*/  LDC.64 R18, c[0x0][0x390] ;  /* 0x0000e400ff127b82 */ /* 0x000ea20000000a00 */
[----:B0-----:R-:W-:-:S05]  /*1b30*/  IMAD.WIDE.U32 R20, R5, 0x4, R20 ;  /* 0x0000000405147825 */ /* 0x001fca00078e0014 */
[----:B------:R-:W3:Y:S01]  /*1b40*/  LDG.E R7, desc[UR16][R20.64] ;  /* 0x0000001014077981 */ /* 0x000ee2000c1e1900 */
[----:B-1----:R-:W-:-:S05]  /*1b50*/  IMAD.WIDE.U32 R22, R5, 0x4, R22 ;  /* 0x0000000405167825 */ /* 0x002fca00078e0016 */
[----:B------:R-:W4:Y:S01]  /*1b60*/  LDG.E R0, desc[UR16][R22.64] ;  /* 0x0000001016007981 */ /* 0x000f22000c1e1900 */
[----:B--2---:R-:W-:-:S05]  /*1b70*/  IMAD.WIDE.U32 R18, R5, 0x4, R18 ;  /* 0x0000000405127825 */ /* 0x004fca00078e0012 */
[----:B------:R-:W2:Y:S01]  /*1b80*/  LDG.E R4, desc[UR16][R18.64] ;  /* 0x0000001012047981 */ /* 0x000ea2000c1e1900 */
[----:B------:R-:W-:Y:S01]  /*1b90*/  BSSY.RECONVERGENT B2, `(.L_x_55) ;  /* 0x0000013000027945 */ /* 0x000fe20003800200 */
[----:B---3--:R-:W-:Y:S01]  /*1ba0*/  FADD R7, -R14, R7 ;  /* 0x000000070e077221 */ /* 0x008fe20000000100 */
[----:B----4-:R-:W-:-:S03]  /*1bb0*/  FADD R33, -R15, R0 ;  /* 0x000000000f217221 */ /* 0x010fc60000000100 */
[----:B------:R-:W-:-:S04]  /*1bc0*/  FMUL R0, R7, R7 ;  /* 0x0000000707007220 */ /* 0x000fc80000400000 */
[----:B------:R-:W-:Y:S01]  /*1bd0*/  FFMA R17, R33, R33, R0 ;  /* 0x0000002121117223 */ /* 0x000fe20000000000 */
[----:B--2---:R-:W-:-:S04]  /*1be0*/  FADD R4, -R13, R4 ;  /* 0x000000040d047221 */ /* 0x004fc80000000100 */
[----:B------:R-:W-:-:S04]  /*1bf0*/  FFMA R2, R4, R4, R17 ;  /* 0x0000000404027223 */ /* 0x000fc80000000011 */
[----:B------:R-:W-:-:S05]  /*1c00*/  FADD R2, R2, 0.0010000000474974513054 ;  /* 0x3a83126f02027421 */ /* 0x000fca0000000000 */
[----:B------:R-:W-:Y:S01]  /*1c10*/  IADD3 R0, PT, PT, R2, -0xd000000, RZ ;  /* 0xf300000002007810 */ /* 0x000fe20007ffe0ff */
[----:B------:R0:W1:Y:S03]  /*1c20*/  MUFU.RSQ R17, R2 ;  /* 0x0000000200117308 */ /* 0x0000660000001400 */
[----:B------:R-:W-:-:S13]  /*1c30*/  ISETP.GT.U32.AND P0, PT, R0, 0x727fffff, PT ;  /* 0x727fffff0000780c */ /* 0x000fda0003f04070 */
[----:B0-----:R-:W-:Y:S05]  /*1c40*/  @!P0 BRA `(.L_x_56) ;  /* 0x00000000000c8947 */ /* 0x001fea0003800000 */
[----:B------:R-:W-:-:S07]  /*1c50*/  MOV R0, 0x1c70 ;  /* 0x00001c7000007802 */ /* 0x000fce0000000f00 */
[----:B-1----:R-:W-:Y:S05]  /*1c60*/  CALL.REL.NOINC `($__internal_1_$__cuda_sm20_sqrt_rn_f32_slowpath) ;  /* 0x00000044008c7944 */ /* 0x002fea0003c00000 */
[----:B------:R-:W-:Y:S05]  /*1c70*/  BRA `(.L_x_57) ;  /* 0x0000000000107947 */ /* 0x000fea0003800000 */
.L_x_56:
[----:B-1----:R-:W-:Y:S01]  /*1c80*/  FMUL.FTZ R29, R2, R17 ;  /* 0x00000011021d7220 */ /* 0x002fe20000410000 */
[----:B------:R-:W-:-:S03]  /*1c90*/  FMUL.FTZ R16, R17, 0.5 ;  /* 0x3f00000011107820 */ /* 0x000fc60000410000 */
[----:B------:R-:W-:-:S04]  /*1ca0*/  FFMA R0, -R29, R29, R2 ;  /* 0x0000001d1d007223 */ /* 0x000fc80000000102 */
[----:B------:R-:W-:-:S07]  /*1cb0*/  FFMA R29, R0, R16, R29 ;  /* 0x00000010001d7223 */ /* 0x000fce000000001d */
.L_x_57:
[----:B------:R-:W-:Y:S05]  /*1cc0*/  BSYNC.RECONVERGENT B2 ;  /* 0x0000000000027941 */ /* 0x000fea0003800200 */
.L_x_55:
        /* <DEDUP_REMOVED lines=9> */
.L_x_59:
[----:B------:R-:W0:Y:S02]  /*1d60*/  MUFU.RCP R2, R26 ;  /* 0x0000001a00027308 */ /* 0x000e240000001000 */
[----:B0-----:R-:W-:-:S04]  /*1d70*/  FFMA R0, R26, R2, -1 ;  /* 0xbf8000001a007423 */ /* 0x001fc80000000002 */
[----:B------:R-:W-:-:S04]  /*1d80*/  FADD.FTZ R17, -R0, -RZ ;  /* 0x800000ff00117221 */ /* 0x000fc80000010100 */
[----:B------:R-:W-:-:S07]  /*1d90*/  FFMA R2, R2, R17, R2 ;  /* 0x0000001102027223 */ /* 0x000fce0000000002 */
.L_x_60:
[----:B------:R-:W-:Y:S05]  /*1da0*/  BSYNC.RECONVERGENT B3 ;  /* 0x0000000000037941 */ /* 0x000fea0003800200 */
.L_x_58:
[----:B------:R-:W0:Y:S02]  /*1db0*/  LDC.64 R16, c[0x0][0x3e0] ;  /* 0x0000f800ff107b82 */ /* 0x000e240000000a00 */
[----:B0-----:R-:W-:-:S05]  /*1dc0*/  IMAD.WIDE.U32 R16, R5, 0x4, R16 ;  /* 0x0000000405107825 */ /* 0x001fca00078e0010 */
[----:B------:R-:W2:Y:S01]  /*1dd0*/  LDG.E R27, desc[UR16][R16.64] ;  /* 0x00000010101b7981 */ /* 0x000ea2000c1e1900 */
[----:B------:R-:W0:Y:S01]  /*1de0*/  MUFU.RCP R0, R9 ;  /* 0x0000000900007308 */ /* 0x000e220000001000 */
[----:B------:R-:W-:Y:S01]  /*1df0*/  BSSY.RECONVERGENT B4, `(.L_x_61) ;  /* 0x000000f000047945 */ /* 0x000fe20003800200 */
[----:B--2---:R-:W-:-:S04]  /*1e00*/  FMUL R27, R6, R27 ;  /* 0x0000001b061b7220 */ /* 0x004fc80000400000 */
[----:B------:R-:W-:Y:S01]  /*1e10*/  FMUL R32, R27, R2 ;  /* 0x000000021b207220 */ /* 0x000fe20000400000 */
[----:B0-----:R-:W-:-:S03]  /*1e20*/  FFMA R27, -R9, R0, 1 ;  /* 0x3f800000091b7423 */ /* 0x001fc60000000100 */
[----:B------:R-:W-:Y:S01]  /*1e30*/  FMUL R24, R33, R32 ;  /* 0x0000002021187220 */ /* 0x000fe20000400000 */
[----:B------:R-:W-:-:S03]  /*1e40*/  FFMA R0, R0, R27, R0 ;  /* 0x0000001b00007223 */ /* 0x000fc60000000000 */
        /* <DEDUP_REMOVED lines=9> */
.L_x_62:
[----:B------:R-:W-:Y:S05]  /*1ee0*/  BSYNC.RECONVERGENT B4 ;  /* 0x0000000000047941 */ /* 0x000fea0003800200 */
.L_x_61:
        /* <DEDUP_REMOVED lines=15> */
.L_x_64:
[----:B------:R-:W-:Y:S05]  /*1fe0*/  BSYNC.RECONVERGENT B4 ;  /* 0x0000000000047941 */ /* 0x000fea0003800200 */
.L_x_63:
        /* <DEDUP_REMOVED lines=14> */
.L_x_66:
[----:B------:R-:W-:Y:S05]  /*20d0*/  BSYNC.RECONVERGENT B4 ;  /* 0x0000000000047941 */ /* 0x000fea0003800200 */
.L_x_65:
        /* <DEDUP_REMOVED lines=19> */
.L_x_68:
[----:B------:R-:W-:Y:S01]  /*2210*/  FMUL.FTZ R29, R2, R21 ;  /* 0x00000015021d7220 */ /* 0x000fe20000410000 */
[----:B------:R-:W-:-:S03]  /*2220*/  FMUL.FTZ R18, R21, 0.5 ;  /* 0x3f00000015127820 */ /* 0x000fc60000410000 */
[----:B------:R-:W-:-:S04]  /*2230*/  FFMA R0, -R29, R29, R2 ;  /* 0x0000001d1d007223 */ /* 0x000fc80000000102 */
[----:B------:R-:W-:-:S07]  /*2240*/  FFMA R29, R0, R18, R29 ;  /* 0x00000012001d7223 */ /* 0x000fce000000001d */
.L_x_69:
[----:B------:R-:W-:Y:S05]  /*2250*/  BSYNC.RECONVERGENT B2 ;  /* 0x0000000000027941 */ /* 0x000fea0003800200 */
.L_x_67:
        /* <DEDUP_REMOVED lines=9> */
.L_x_71:
[----:B------:R-:W0:Y:S02]  /*22f0*/  MUFU.RCP R2, R26 ;  /* 0x0000001a00027308 */ /* 0x000e240000001000 */
[----:B0-----:R-:W-:-:S04]  /*2300*/  FFMA R0, R26, R2, -1 ;  /* 0xbf8000001a007423 */ /* 0x001fc80000000002 */
[----:B------:R-:W-:-:S04]  /*2310*/  FADD.FTZ R19, -R0, -RZ ;  /* 0x800000ff00137221 */ /* 0x000fc80000010100 */
[----:B------:R-:W-:-:S07]  /*2320*/  FFMA R2, R2, R19, R2 ;  /* 0x0000001302027223 */ /* 0x000fce0000000002 */
.L_x_72:
[----:B------:R-:W-:Y:S05]  /*2330*/  BSYNC.RECONVERGENT B3 ;  /* 0x0000000000037941 */ /* 0x000fea0003800200 */
.L_x_70:
        /* <DEDUP_REMOVED lines=17> */
.L_x_74:
[----:B------:R-:W-:Y:S05]  /*2450*/  BSYNC.RECONVERGENT B4 ;  /* 0x0000000000047941 */ /* 0x000fea0003800200 */
.L_x_73:
        /* <DEDUP_REMOVED lines=15> */
.L_x_76:
[----:B------:R-:W-:Y:S05]  /*2550*/  BSYNC.RECONVERGENT B4 ;  /* 0x0000000000047941 */ /* 0x000fea0003800200 */
.L_x_75:
        /* <DEDUP_REMOVED lines=14> */
.L_x_78:
[----:B------:R-:W-:Y:S05]  /*2640*/  BSYNC.RECONVERGENT B4 ;  /* 0x0000000000047941 */ /* 0x000fea0003800200 */
.L_x_77:
[----:B------:R-:W-:Y:S01]  /*2650*/  FADD R35, R35, R0 ;  /* 0x0000000023237221 */ /* 0x000fe20000000000 */
[----:B------:R-:W-:-:S07]  /*2660*/  IADD3 R5, PT, PT, R5, 0x2, RZ ;  /* 0x0000000205057810 */ /* 0x000fce0007ffe0ff */
.L_x_54:
[----:B------:R-:W-:Y:S05]  /*2670*/  BSYNC.RECONVERGENT B1 ;  /* 0x0000000000017941 */ /* 0x000fea0003800200 */
.L_x_53:
[----:B------:R-:W-:-:S04]  /*2680*/  LOP3.LUT R0, R8, 0x1, RZ, 0xc0, !PT ;  /* 0x0000000108007812 */ /* 0x000fc800078ec0ff */
[----:B------:R-:W-:-:S13]  /*2690*/  ISETP.NE.U32.AND P0, PT, R0, 0x1, PT ;  /* 0x000000010000780c */ /* 0x000fda0003f05070 */
[----:B------:R-:W-:Y:S05]  /*26a0*/  @P0 BRA `(.L_x_1) ;  /* 0x0000000400800947 */ /* 0x000fea0003800000 */
[----:B------:R-:W0:Y:S08]  /*26b0*/  LDC.64 R20, c[0x0][0x388] ;  /* 0x0000e200ff147b82 */ /* 0x000e300000000a00 */
[----:B------:R-:W1:Y:S08]  /*26c0*/  LDC.64 R18, c[0x0][0x380] ;  /* 0x0000e000ff127b82 */ /* 0x000e700000000a00 */
[----:B------:R-:W2:Y:S01]  /*26d0*/  LDC.64 R16, c[0x0][0x390] ;  /* 0x0000e400ff107b82 */ /* 0x000ea20000000a00 */
[----:B0-----:R-:W-:-:S05]  /*26e0*/  IMAD.WIDE.U32 R20, R5, 0x4, R20 ;  /* 0x0000000405147825 */ /* 0x001fca00078e0014 */
[----:B------:R-:W3:Y:S01]  /*26f0*/  LDG.E R7, desc[UR16][R20.64] ;  /* 0x0000001014077981 */ /* 0x000ee2000c1e1900 */
[----:B-1----:R-:W-:-:S04]  /*2700*/  IMAD.WIDE.U32 R18, R5, 0x4, R18 ;  /* 0x0000000405127825 */ /* 0x002fc800078e0012 */
[----:B--2---:R-:W-:Y:S02]  /*2710*/  IMAD.WIDE.U32 R22, R5, 0x4, R16 ;  /* 0x0000000405167825 */ /* 0x004fe400078e0010 */
[----:B------:R-:W2:Y:S04]  /*2720*/  LDG.E R16, desc[UR16][R18.64] ;  /* 0x0000001012107981 */ /* 0x000ea8000c1e1900 */
[----:B------:R-:W4:Y:S01]  /*2730*/  LDG.E R4, desc[UR16][R22.64] ;  /* 0x0000001016047981 */ /* 0x000f22000c1e1900 */
[----:B------:R-:W-:Y:S01]  /*2740*/  BSSY.RECONVERGENT B1, `(.L_x_79) ;  /* 0x0000014000017945 */ /* 0x000fe20003800200 */
[----:B---3--:R-:W-:-:S04]  /*2750*/  FADD R7, -R14, R7 ;  /* 0x000000070e077221 */ /* 0x008fc80000000100 */
[----:B------:R-:W-:Y:S01]  /*2760*/  FMUL R17, R7, R7 ;  /* 0x0000000707117220 */ /* 0x000fe20000400000 */
[----:B--2---:R-:W-:Y:S01]  /*2770*/  FADD R16, -R15, R16 ;  /* 0x000000100f107221 */ /* 0x004fe20000000100 */
[----:B----4-:R-:W-:-:S03]  /*2780*/  FADD R4, -R13, R4 ;  /* 0x000000040d047221 */ /* 0x010fc60000000100 */
[----:B------:R-:W-:-:S04]  /*2790*/  FFMA R17, R16, R16, R17 ;  /* 0x0000001010117223 */ /* 0x000fc80000000011 */
[----:B------:R-:W-:-:S04]  /*27a0*/  FFMA R17, R4, R4, R17 ;  /* 0x0000000404117223 */ /* 0x000fc80000000011 */
[----:B------:R-:W-:-:S05]  /*27b0*/  FADD R30, R17, 0.0010000000474974513054 ;  /* 0x3a83126f111e7421 */ /* 0x000fca0000000000 */
[----:B------:R-:W-:Y:S01]  /*27c0*/  IADD3 R0, PT, PT, R30, -0xd000000, RZ ;  /* 0xf30000001e007810 */ /* 0x000fe20007ffe0ff */
[----:B------:R0:W1:Y:S03]  /*27d0*/  MUFU.RSQ R17, R30 ;  /* 0x0000001e00117308 */ /* 0x0000660000001400 */
[----:B------:R-:W-:-:S13]  /*27e0*/  ISETP.GT.U32.AND P0, PT, R0, 0x727fffff, PT ;  /* 0x727fffff0000780c */ /* 0x000fda0003f04070 */
[----:B0-----:R-:W-:Y:S05]  /*27f0*/  @!P0 BRA `(.L_x_80) ;  /* 0x0000000000108947 */ /* 0x001fea0003800000 */
[----:B------:R-:W-:Y:S02]  /*2800*/  MOV R2, R30 ;  /* 0x0000001e00027202 */ /* 0x000fe40000000f00 */
[----:B------:R-:W-:-:S07]  /*2810*/  MOV R0, 0x2830 ;  /* 0x0000283000007802 */ /* 0x000fce0000000f00 */
[----:B-1----:R-:W-:Y:S05]  /*2820*/  CALL.REL.NOINC `($__internal_1_$__cuda_sm20_sqrt_rn_f32_slowpath) ;  /* 0x00000038009c7944 */ /* 0x002fea0003c00000 */
[----:B------:R-:W-:Y:S05]  /*2830*/  BRA `(.L_x_81) ;  /* 0x0000000000107947 */ /* 0x000fea0003800000 */
.L_x_80:
[----:B-1----:R-:W-:Y:S01]  /*2840*/  FMUL.FTZ R29, R30, R17 ;  /* 0x000000111e1d7220 */ /* 0x002fe20000410000 */
[----:B------:R-:W-:-:S03]  /*2850*/  FMUL.FTZ R2, R17, 0.5 ;  /* 0x3f00000011027820 */ /* 0x000fc60000410000 */
[----:B------:R-:W-:-:S04]  /*2860*/  FFMA R0, -R29, R29, R30 ;  /* 0x0000001d1d007223 */ /* 0x000fc8000000011e */
[----:B------:R-:W-:-:S07]  /*2870*/  FFMA R29, R0, R2, R29 ;  /* 0x00000002001d7223 */ /* 0x000fce000000001d */
.L_x_81:
[----:B------:R-:W-:Y:S05]  /*2880*/  BSYNC.RECONVERGENT B1 ;  /* 0x0000000000017941 */ /* 0x000fea0003800200 */
.L_x_79:
        /* <DEDUP_REMOVED lines=9> */
.L_x_83:
[----:B------:R-:W0:Y:S02]  /*2920*/  MUFU.RCP R2, R26 ;  /* 0x0000001a00027308 */ /* 0x000e240000001000 */
[----:B0-----:R-:W-:-:S04]  /*2930*/  FFMA R0, R26, R2, -1 ;  /* 0xbf8000001a007423 */ /* 0x001fc80000000002 */
[----:B------:R-:W-:-:S04]  /*2940*/  FADD.FTZ R17, -R0, -RZ ;  /* 0x800000ff00117221 */ /* 0x000fc80000010100 */
[----:B------:R-:W-:-:S07]  /*2950*/  FFMA R2, R2, R17, R2 ;  /* 0x0000001102027223 */ /* 0x000fce0000000002 */
.L_x_84:
[----:B------:R-:W-:Y:S05]  /*2960*/  BSYNC.RECONVERGENT B1 ;  /* 0x0000000000017941 */ /* 0x000fea0003800200 */
.L_x_82:
[----:B------:R-:W0:Y:S02]  /*2970*/  LDC.64 R18, c[0x0][0x3e0] ;  /* 0x0000f800ff127b82 */ /* 0x000e240000000a00 */
[----:B0-----:R-:W-:-:S06]  /*2980*/  IMAD.WIDE.U32 R18, R5, 0x4, R18 ;  /* 0x0000000405127825 */ /* 0x001fcc00078e0012 */
        /* <DEDUP_REMOVED lines=17> */
.L_x_86:
[----:B------:R-:W-:Y:S05]  /*2aa0*/  BSYNC.RECONVERGENT B1 ;  /* 0x0000000000017941 */ /* 0x000fea0003800200 */
.L_x_85:
        /* <DEDUP_REMOVED lines=15> */
.L_x_88:
[----:B------:R-:W-:Y:S05]  /*2ba0*/  BSYNC.RECONVERGENT B1 ;  /* 0x0000000000017941 */ /* 0x000fea0003800200 */
.L_x_87:
        /* <DEDUP_REMOVED lines=14> */
.L_x_90:
[----:B------:R-:W-:Y:S05]  /*2c90*/  BSYNC.RECONVERGENT B1 ;  /* 0x0000000000017941 */ /* 0x000fea0003800200 */
.L_x_89:
[----:B------:R-:W-:-:S07]  /*2ca0*/  FADD R35, R35, R0 ;  /* 0x0000000023237221 */ /* 0x000fce0000000000 */
.L_x_1:
[----:B------:R-:W-:Y:S05]  /*2cb0*/  BSYNC.RECONVERGENT B0 ;  /* 0x0000000000007941 */ /* 0x000fea0003800200 */
.L_x_0:
[----:B------:R-:W0:Y:S01]  /*2cc0*/  LDCU UR4, c[0x0][0x3e8] ;  /* 0x00007d00ff0477ac */ /* 0x000e220008000800 */
[----:B------:R-:W-:Y:S01]  /*2cd0*/  BSSY.RECONVERGENT B0, `(.L_x_91) ;  /* 0x0000069000007945 */ /* 0x000fe20003800200 */
[----:B0-----:R-:W-:-:S13]  /*2ce0*/  ISETP.GE.AND P0, PT, R8, UR4, PT ;  /* 0x0000000408007c0c */ /* 0x001fda000bf06270 */
[----:B------:R-:W-:Y:S05]  /*2cf0*/  @P0 BRA `(.L_x_92) ;  /* 0x0000000400980947 */ /* 0x000fea0003800000 */
[----:B------:R-:W-:Y:S01]  /*2d00*/  ISETP.NE.AND P0, PT, R25, R8, PT ;  /* 0x000000081900720c */ /* 0x000fe20003f05270 */
[----:B------:R-:W-:-:S12]  /*2d10*/  BSSY.RECONVERGENT B1, `(.L_x_93) ;  /* 0x0000063000017945 */ /* 0x000fd80003800200 */
[----:B------:R-:W-:Y:S05]  /*2d20*/  @!P0 BRA `(.L_x_94) ;  /* 0x0000000400848947 */ /* 0x000fea0003800000 */
[----:B------:R-:W0:Y:S08]  /*2d30*/  LDC.64 R18, c[0x0][0x388] ;  /* 0x0000e200ff127b82 */ /* 0x000e300000000a00 */
[----:B------:R-:W1:Y:S08]  /*2d40*/  LDC.64 R16, c[0x0][0x380] ;  /* 0x0000e000ff107b82 */ /* 0x000e700000000a00 */
[----:B------:R-:W2:Y:S01]  /*2d50*/  LDC.64 R20, c[0x0][0x390] ;  /* 0x0000e400ff147b82 */ /* 0x000ea20000000a00 */
[----:B0-----:R-:W-:-:S05]  /*2d60*/  IMAD.WIDE.U32 R18, R8, 0x4, R18 ;  /* 0x0000000408127825 */ /* 0x001fca00078e0012 */
[----:B------:R-:W3:Y:S01]  /*2d70*/  LDG.E R5, desc[UR16][R18.64] ;  /* 0x0000001012057981 */ /* 0x000ee2000c1e1900 */
[----:B-1----:R-:W-:-:S06]  /*2d80*/  IMAD.WIDE.U32 R16, R8, 0x4, R16 ;  /* 0x0000000408107825 */ /* 0x002fcc00078e0010 */
[----:B------:R-:W4:Y:S01]  /*2d90*/  LDG.E R16, desc[UR16][R16.64] ;  /* 0x0000001010107981 */ /* 0x000f22000c1e1900 */
[----:B--2---:R-:W-:-:S05]  /*2da0*/  IMAD.WIDE.U32 R20, R8, 0x4, R20 ;  /* 0x0000000408147825 */ /* 0x004fca00078e0014 */
[----:B------:R-:W2:Y:S01]  /*2db0*/  LDG.E R4, desc[UR16][R20.64] ;  /* 0x0000001014047981 */ /* 0x000ea2000c1e1900 */
[----:B------:R-:W-:Y:S01]  /*2dc0*/  BSSY.RECONVERGENT B2, `(.L_x_95) ;  /* 0x0000014000027945 */ /* 0x000fe20003800200 */
[----:B---3-5:R-:W-:-:S04]  /*2dd0*/  FADD R5, -R14, R5 ;  /* 0x000000050e057221 */ /* 0x028fc80000000100 */
[----:B------:R-:W-:Y:S01]  /*2de0*/  FMUL R0, R5, R5 ;  /* 0x0000000505007220 */ /* 0x000fe20000400000 */
[----:B----4-:R-:W-:-:S04]  /*2df0*/  FADD R7, -R15, R16 ;  /* 0x000000100f077221 */ /* 0x010fc80000000100 */
        /* <DEDUP_REMOVED lines=12> */
.L_x_96:
[----:B-1----:R-:W-:Y:S01]  /*2ec0*/  FMUL.FTZ R29, R6, R19 ;  /* 0x00000013061d7220 */ /* 0x002fe20000410000 */
[----:B------:R-:W-:-:S03]  /*2ed0*/  FMUL.FTZ R2, R19, 0.5 ;  /* 0x3f00000013027820 */ /* 0x000fc60000410000 */
[----:B------:R-:W-:-:S04]  /*2ee0*/  FFMA R0, -R29, R29, R6 ;  /* 0x0000001d1d007223 */ /* 0x000fc80000000106 */
[----:B------:R-:W-:-:S07]  /*2ef0*/  FFMA R29, R0, R2, R29 ;  /* 0x00000002001d7223 */ /* 0x000fce000000001d */
.L_x_97:
[----:B------:R-:W-:Y:S05]  /*2f00*/  BSYNC.RECONVERGENT B2 ;  /* 0x0000000000027941 */ /* 0x000fea0003800200 */
.L_x_95:
        /* <DEDUP_REMOVED lines=9> */
.L_x_99:
[----:B------:R-:W0:Y:S02]  /*2fa0*/  MUFU.RCP R2, R26 ;  /* 0x0000001a00027308 */ /* 0x000e240000001000 */
[----:B0-----:R-:W-:-:S04]  /*2fb0*/  FFMA R0, R26, R2, -1 ;  /* 0xbf8000001a007423 */ /* 0x001fc80000000002 */
[----:B------:R-:W-:-:S04]  /*2fc0*/  FADD.FTZ R17, -R0, -RZ ;  /* 0x800000ff00117221 */ /* 0x000fc80000010100 */
[----:B------:R-:W-:-:S07]  /*2fd0*/  FFMA R2, R2, R17, R2 ;  /* 0x0000001102027223 */ /* 0x000fce0000000002 */
.L_x_100:
[----:B------:R-:W-:Y:S05]  /*2fe0*/  BSYNC.RECONVERGENT B3 ;  /* 0x0000000000037941 */ /* 0x000fea0003800200 */
.L_x_98:
[----:B------:R-:W0:Y:S02]  /*2ff0*/  LDC.64 R16, c[0x0][0x3e0] ;  /* 0x0000f800ff107b82 */ /* 0x000e240000000a00 */
[----:B0-----:R-:W-:-:S06]  /*3000*/  IMAD.WIDE.U32 R16, R8, 0x4, R16 ;  /* 0x0000000408107825 */ /* 0x001fcc00078e0010 */
[----:B------:R-:W2:Y:S01]  /*3010*/  LDG.E R16, desc[UR16][R16.64] ;  /* 0x0000001010107981 */ /* 0x000ea2000c1e1900 */
[----:B------:R-:W0:Y:S01]  /*3020*/  MUFU.RCP R0, R9 ;  /* 0x0000000900007308 */ /* 0x000e220000001000 */
[----:B------:R-:W-:Y:S01]  /*3030*/  FMUL R19, R9, 6.6743000015634379452e-11 ;  /* 0x2e92c4f809137820 */ /* 0x000fe20000400000 */
[----:B------:R-:W-:Y:S03]  /*3040*/  BSSY.RECONVERGENT B4, `(.L_x_101) ;  /* 0x000000f000047945 */ /* 0x000fe60003800200 */
        /* <DEDUP_REMOVED lines=14> */
.L_x_102:
[----:B------:R-:W-:Y:S05]  /*3130*/  BSYNC.RECONVERGENT B4 ;  /* 0x0000000000047941 */ /* 0x000fea0003800200 */
.L_x_101:
        /* <DEDUP_REMOVED lines=15> */
.L_x_104:
[----:B------:R-:W-:Y:S05]  /*3230*/  BSYNC.RECONVERGENT B4 ;  /* 0x0000000000047941 */ /* 0x000fea0003800200 */
.L_x_103:
        /* <DEDUP_REMOVED lines=14> */
.L_x_106:
[----:B------:R-:W-:Y:S05]  /*3320*/  BSYNC.RECONVERGENT B4 ;  /* 0x0000000000047941 */ /* 0x000fea0003800200 */
.L_x_105:
[----:B------:R-:W-:-:S07]  /*3330*/  FADD R35, R35, R0 ;  /* 0x0000000023237221 */ /* 0x000fce0000000000 */
.L_x_94:
[----:B------:R-:W-:Y:S05]  /*3340*/  BSYNC.RECONVERGENT B1 ;  /* 0x0000000000017941 */ /* 0x000fea0003800200 */
.L_x_93:
[----:B------:R-:W-:-:S07]  /*3350*/  IADD3 R8, PT, PT, R8, 0x1, RZ ;  /* 0x0000000108087810 */ /* 0x000fce0007ffe0ff */
.L_x_92:
[----:B------:R-:W-:Y:S05]  /*3360*/  BSYNC.RECONVERGENT B0 ;  /* 0x0000000000007941 */ /* 0x000fea0003800200 */
.L_x_91:
[----:B------:R-:W0:Y:S01]  /*3370*/  LDCU UR5, c[0x0][0x3e8] ;  /* 0x00007d00ff0577ac */ /* 0x000e220008000800 */
[----:B------:R-:W-:Y:S01]  /*3380*/  BSSY.RECONVERGENT B0, `(.L_x_107) ;  /* 0x00002a2000007945 */ /* 0x000fe20003800200 */
[----:B0-----:R-:W-:-:S13]  /*3390*/  ISETP.GE.AND P0, PT, R8, UR5, PT ;  /* 0x0000000508007c0c */ /* 0x001fda000bf06270 */
[----:B------:R-:W-:Y:S05]  /*33a0*/  @P0 BRA `(.L_x_108) ;  /* 0x00000028007c0947 */ /* 0x000fea0003800000 */
[C---:B------:R-:W-:Y:S01]  /*33b0*/  IADD3 R0, PT, PT, R8.reuse, -UR5, RZ ;  /* 0x8000000508007c10 */ /* 0x040fe2000fffe0ff */
[----:B------:R-:W-:Y:S01]  /*33c0*/  BSSY.RECONVERGENT B1, `(.L_x_109) ;  /* 0x000017d000017945 */ /* 0x000fe20003800200 */
[----:B-----5:R-:W-:Y:S01]  /*33d0*/  FMUL R7, R9, 6.6743000015634379452e-11 ;  /* 0x2e92c4f809077820 */ /* 0x020fe20000400000 */
[----:B------:R-:W-:Y:S02]  /*33e0*/  IADD3 R6, PT, PT, -R8, UR5, RZ ;  /* 0x0000000508067c10 */ /* 0x000fe4000fffe1ff */
[----:B------:R-:W-:-:S13]  /*33f0*/  ISETP.GT.U32.AND P0, PT, R0, -0x4, PT ;  /* 0xfffffffc0000780c */ /* 0x000fda0003f04070 */
[----:B------:R-:W-:Y:S05]  /*3400*/  @P0 BRA `(.L_x_110) ;  /* 0x0000001400e00947 */ /* 0x000fea0003800000 */
[----:B------:R-:W0:Y:S01]  /*3410*/  LDCU.64 UR6, c[0x0][0x3e0] ;  /* 0x00007c00ff0677ac */ /* 0x000e220008000a00 */
[----:B------:R-:W-:Y:S01]  /*3420*/  HFMA2 R4, -RZ, RZ, 0, 4.76837158203125e-07 ;  /* 0x00000008ff047431 */ /* 0x000fe200000001ff */
[----:B------:R-:W-:Y:S01]  /*3430*/  MOV R5, 0x0 ;  /* 0x0000000000057802 */ /* 0x000fe20000000f00 */
[----:B------:R-:W1:Y:S01]  /*3440*/  LDCU.128 UR8, c[0x0][0x380] ;  /* 0x00007000ff0877ac */ /* 0x000e620008000c00 */
[----:B------:R-:W-:Y:S01]  /*3450*/  LOP3.LUT R0, R6, 0xfffffffc, RZ, 0xc0, !PT ;  /* 0xfffffffc06007812 */ /* 0x000fe200078ec0ff */
[----:B------:R-:W2:Y:S01]  /*3460*/  LDCU.64 UR12, c[0x0][0x390] ;  /* 0x00007200ff0c77ac */ /* 0x000ea20008000a00 */
[----:B------:R-:W-:-:S03]  /*3470*/  IMAD.WIDE.U32 R4, R8, 0x4, R4 ;  /* 0x0000000408047825 */ /* 0x000fc600078e0004 */
[C---:B0-----:R-:W-:Y:S02]  /*3480*/  IADD3 R22, P2, PT, R4.reuse, UR6, RZ ;  /* 0x0000000604167c10 */ /* 0x041fe4000ff5e0ff */
[C---:B-1----:R-:W-:Y:S02]  /*3490*/  IADD3 R18, P0, PT, R4.reuse, UR8, RZ ;  /* 0x0000000804127c10 */ /* 0x042fe4000ff1e0ff */
[C---:B------:R-:W-:Y:S02]  /*34a0*/  IADD3 R16, P1, PT, R4.reuse, UR10, RZ ;  /* 0x0000000a04107c10 */ /* 0x040fe4000ff3e0ff */
[----:B--2---:R-:W-:Y:S02]  /*34b0*/  IADD3 R20, P3, PT, R4, UR12, RZ ;  /* 0x0000000c04147c10 */ /* 0x004fe4000ff7e0ff */
[C---:B------:R-:W-:Y:S02]  /*34c0*/  IADD3.X R19, PT, PT, R5.reuse, UR9, RZ, P0, !PT ;  /* 0x0000000905137c10 */ /* 0x040fe400087fe4ff */
[----:B------:R-:W-:-:S02]  /*34d0*/  IADD3.X R17, PT, PT, R5, UR11, RZ, P1, !PT ;  /* 0x0000000b05117c10 */ /* 0x000fc40008ffe4ff */
[C---:B------:R-:W-:Y:S02]  /*34e0*/  IADD3.X R23, PT, PT, R5.reuse, UR7, RZ, P2, !PT ;  /* 0x0000000705177c10 */ /* 0x040fe400097fe4ff */
[----:B------:R-:W-:Y:S02]  /*34f0*/  IADD3.X R21, PT, PT, R5, UR13, RZ, P3, !PT ;  /* 0x0000000d05157c10 */ /* 0x000fe40009ffe4ff */
[----:B------:R-:W-:-:S07]  /*3500*/  IADD3 R5, PT, PT, -R0, RZ, RZ ;  /* 0x000000ff00057210 */ /* 0x000fce0007ffe1ff */
.L_x_159:
        /* <DEDUP_REMOVED lines=18> */
.L_x_112:
[----:B------:R-:W-:Y:S01]  /*3630*/  FMUL.FTZ R29, R2, R27 ;  /* 0x0000001b021d7220 */ /* 0x000fe20000410000 */
[----:B------:R-:W-:-:S03]  /*3640*/  FMUL.FTZ R24, R27, 0.5 ;  /* 0x3f0000001b187820 */ /* 0x000fc60000410000 */
[----:B------:R-:W-:-:S04]  /*3650*/  FFMA R0, -R29, R29, R2 ;  /* 0x0000001d1d007223 */ /* 0x000fc80000000102 */
[----:B------:R-:W-:-:S07]  /*3660*/  FFMA R29, R0, R24, R29 ;  /* 0x00000018001d7223 */ /* 0x000fce000000001d */
.L_x_113:
[----:B------:R-:W-:Y:S05]  /*3670*/  BSYNC.RECONVERGENT B2 ;  /* 0x0000000000027941 */ /* 0x000fea0003800200 */
.L_x_111:
        /* <DEDUP_REMOVED lines=9> */
.L_x_115:
[----:B------:R-:W0:Y:S02]  /*3710*/  MUFU.RCP R2, R26 ;  /* 0x0000001a00027308 */ /* 0x000e240000001000 */
[----:B0-----:R-:W-:-:S04]  /*3720*/  FFMA R0, R26, R2, -1 ;  /* 0xbf8000001a007423 */ /* 0x001fc80000000002 */
[----:B------:R-:W-:-:S04]  /*3730*/  FADD.FTZ R27, -R0, -RZ ;  /* 0x800000ff001b7221 */ /* 0x000fc80000010100 */
[----:B------:R-:W-:-:S07]  /*3740*/  FFMA R2, R2, R27, R2 ;  /* 0x0000001b02027223 */ /* 0x000fce0000000002 */
.L_x_116:
[----:B------:R-:W-:Y:S05]  /*3750*/  BSYNC.RECONVERGENT B3 ;  /* 0x0000000000037941 */ /* 0x000fea0003800200 */
.L_x_114:
[----:B------:R-:W2:Y:S01]  /*3760*/  LDG.E R0, desc[UR16][R22.64+-0x8] ;  /* 0xfffff81016007981 */ /* 0x000ea2000c1e1900 */
[----:B------:R-:W0:Y:S01]  /*3770*/  MUFU.RCP R24, R9 ;  /* 0x0000000900187308 */ /* 0x000e220000001000 */
[----:B------:R-:W-:Y:S01]  /*3780*/  BSSY.RECONVERGENT B4, `(.L_x_117) ;  /* 0x000000f000047945 */ /* 0x000fe20003800200 */
[----:B0-----:R-:W-:Y:S01]  /*3790*/  FFMA R27, -R9, R24, 1 ;  /* 0x3f800000091b7423 */ /* 0x001fe20000000118 */
[----:B--2---:R-:W-:-:S03]  /*37a0*/  FMUL R37, R7, R0 ;  /* 0x0000000007257220 */ /* 0x004fc60000400000 */
[----:B------:R-:W-:Y:S01]  /*37b0*/  FFMA R0, R24, R27, R24 ;  /* 0x0000001b18007223 */ /* 0x000fe20000000018 */
        /* <DEDUP_REMOVED lines=11> */
.L_x_118:
[----:B------:R-:W-:Y:S05]  /*3870*/  BSYNC.RECONVERGENT B4 ;  /* 0x0000000000047941 */ /* 0x000fea0003800200 */
.L_x_117:
        /* <DEDUP_REMOVED lines=15> */
.L_x_120:
[----:B------:R-:W-:Y:S05]  /*3970*/  BSYNC.RECONVERGENT B4 ;  /* 0x0000000000047941 */ /* 0x000fea0003800200 */
.L_x_119:
        /* <DEDUP_REMOVED lines=14> */
.L_x_122:
[----:B------:R-:W-:Y:S05]  /*3a60*/  BSYNC.RECONVERGENT B4 ;  /* 0x0000000000047941 */ /* 0x000fea0003800200 */
.L_x_121:
        /* <DEDUP_REMOVED lines=13> */
[----:B------:R-:W-:Y:S01]  /*3b40*/  ISETP.GT.U32.AND P0, PT, R4, 0x727fffff, PT ;  /* 0x727fffff0400780c */ /* 0x000fe20003f04070 */
[----:B------:R-:W-:-:S12]  /*3b50*/  FADD R4, R0, R35 ;  /* 0x0000002300047221 */ /* 0x000fd80000000000 */
[----:B01----:R-:W-:Y:S05]  /*3b60*/  @!P0 BRA `(.L_x_124) ;  /* 0x00000000000c8947 */ /* 0x003fea0003800000 */
[----:B------:R-:W-:-:S07]  /*3b70*/  MOV R0, 0x3b90 ;  /* 0x00003b9000007802 */ /* 0x000fce0000000f00 */
[----:B------:R-:W-:Y:S05]  /*3b80*/  CALL.REL.NOINC `($__internal_1_$__cuda_sm20_sqrt_rn_f32_slowpath) ;  /* 0x0000002400c47944 */ /* 0x000fea0003c00000 */
[----:B------:R-:W-:Y:S05]  /*3b90*/  BRA `(.L_x_125) ;  /* 0x0000000000107947 */ /* 0x000fea0003800000 */
.L_x_124:
[----:B------:R-:W-:Y:S01]  /*3ba0*/  FMUL.FTZ R29, R2, R27 ;  /* 0x0000001b021d7220 */ /* 0x000fe20000410000 */
[----:B------:R-:W-:-:S03]  /*3bb0*/  FMUL.FTZ R24, R27, 0.5 ;  /* 0x3f0000001b187820 */ /* 0x000fc60000410000 */
[----:B------:R-:W-:-:S04]  /*3bc0*/  FFMA R0, -R29, R29, R2 ;  /* 0x0000001d1d007223 */ /* 0x000fc80000000102 */
[----:B------:R-:W-:-:S07]  /*3bd0*/  FFMA R29, R0, R24, R29 ;  /* 0x00000018001d7223 */ /* 0x000fce000000001d */
.L_x_125:
[----:B------:R-:W-:Y:S05]  /*3be0*/  BSYNC.RECONVERGENT B2 ;  /* 0x0000000000027941 */ /* 0x000fea0003800200 */
.L_x_123:
        /* <DEDUP_REMOVED lines=9> */
.L_x_127:
[----:B------:R-:W0:Y:S02]  /*3c80*/  MUFU.RCP R2, R26 ;  /* 0x0000001a00027308 */ /* 0x000e240000001000 */
[----:B0-----:R-:W-:-:S04]  /*3c90*/  FFMA R0, R26, R2, -1 ;  /* 0xbf8000001a007423 */ /* 0x001fc80000000002 */
[----:B------:R-:W-:-:S04]  /*3ca0*/  FADD.FTZ R27, -R0, -RZ ;  /* 0x800000ff001b7221 */ /* 0x000fc80000010100 */
[----:B------:R-:W-:-:S07]  /*3cb0*/  FFMA R2, R2, R27, R2 ;  /* 0x0000001b02027223 */ /* 0x000fce0000000002 */
.L_x_128:
[----:B------:R-:W-:Y:S05]  /*3cc0*/  BSYNC.RECONVERGENT B3 ;  /* 0x0000000000037941 */ /* 0x000fea0003800200 */
.L_x_126:
        /* <DEDUP_REMOVED lines=17> */
.L_x_130:
[----:B------:R-:W-:Y:S05]  /*3de0*/  BSYNC.RECONVERGENT B4 ;  /* 0x0000000000047941 */ /* 0x000fea0003800200 */
.L_x_129:
        /* <DEDUP_REMOVED lines=15> */
.L_x_132:
[----:B------:R-:W-:Y:S05]  /*3ee0*/  BSYNC.RECONVERGENT B4 ;  /* 0x0000000000047941 */ /* 0x000fea0003800200 */
.L_x_131:
        /* <DEDUP_REMOVED lines=14> */
.L_x_134:
[----:B------:R-:W-:Y:S05]  /*3fd0*/  BSYNC.RECONVERGENT B4 ;  /* 0x0000000000047941 */ /* 0x000fea0003800200 */
.L_x_133:
        /* <DEDUP_REMOVED lines=19> */
.L_x_136:
[----:B------:R-:W-:Y:S01]  /*4110*/  FMUL.FTZ R29, R2, R27 ;  /* 0x0000001b021d7220 */ /* 0x000fe20000410000 */
[----:B------:R-:W-:-:S03]  /*4120*/  FMUL.FTZ R24, R27, 0.5 ;  /* 0x3f0000001b187820 */ /* 0x000fc60000410000 */
[----:B------:R-:W-:-:S04]  /*4130*/  FFMA R0, -R29, R29, R2 ;  /* 0x0000001d1d007223 */ /* 0x000fc80000000102 */
[----:B------:R-:W-:-:S07]  /*4140*/  FFMA R29, R0, R24, R29 ;  /* 0x00000018001d7223 */ /* 0x000fce000000001d */
.L_x_137:
[----:B------:R-:W-:Y:S05]  /*4150*/  BSYNC.RECONVERGENT B2 ;  /* 0x0000000000027941 */ /* 0x000fea0003800200 */
.L_x_135:
        /* <DEDUP_REMOVED lines=9> */
.L_x_139:
[----:B------:R-:W0:Y:S02]  /*41f0*/  MUFU.RCP R2, R26 ;  /* 0x0000001a00027308 */ /* 0x000e240000001000 */
[----:B0-----:R-:W-:-:S04]  /*4200*/  FFMA R0, R26, R2, -1 ;  /* 0xbf8000001a007423 */ /* 0x001fc80000000002 */
[----:B------:R-:W-:-:S04]  /*4210*/  FADD.FTZ R27, -R0, -RZ ;  /* 0x800000ff001b7221 */ /* 0x000fc80000010100 */
[----:B------:R-:W-:-:S07]  /*4220*/  FFMA R2, R2, R27, R2 ;  /* 0x0000001b02027223 */ /* 0x000fce0000000002 */
.L_x_140:
[----:B------:R-:W-:Y:S05]  /*4230*/  BSYNC.RECONVERGENT B3 ;  /* 0x0000000000037941 */ /* 0x000fea0003800200 */
.L_x_138:
        /* <DEDUP_REMOVED lines=17> */
.L_x_142:
[----:B------:R-:W-:Y:S05]  /*4350*/  BSYNC.RECONVERGENT B4 ;  /* 0x0000000000047941 */ /* 0x000fea0003800200 */
.L_x_141:
        /* <DEDUP_REMOVED lines=15> */
.L_x_144:
[----:B------:R-:W-:Y:S05]  /*4450*/  BSYNC.RECONVERGENT B4 ;  /* 0x0000000000047941 */ /* 0x000fea0003800200 */
.L_x_143:
        /* <DEDUP_REMOVED lines=14> */
.L_x_146:
[----:B------:R-:W-:Y:S05]  /*4540*/  BSYNC.RECONVERGENT B4 ;  /* 0x0000000000047941 */ /* 0x000fea0003800200 */
.L_x_145:
        /* <DEDUP_REMOVED lines=19> */
.L_x_148:
[----:B------:R-:W-:Y:S01]  /*4680*/  FMUL.FTZ R29, R2, R27 ;  /* 0x0000001b021d7220 */ /* 0x000fe20000410000 */
[----:B------:R-:W-:-:S03]  /*4690*/  FMUL.FTZ R24, R27, 0.5 ;  /* 0x3f0000001b187820 */ /* 0x000fc60000410000 */
[----:B------:R-:W-:-:S04]  /*46a0*/  FFMA R0, -R29, R29, R2 ;  /* 0x0000001d1d007223 */ /* 0x000fc80000000102 */
[----:B------:R-:W-:-:S07]  /*46b0*/  FFMA R29, R0, R24, R29 ;  /* 0x00000018001d7223 */ /* 0x000fce000000001d */
.L_x_149:
[----:B------:R-:W-:Y:S05]  /*46c0*/  BSYNC.RECONVERGENT B2 ;  /* 0x0000000000027941 */ /* 0x000fea0003800200 */
.L_x_147:
        /* <DEDUP_REMOVED lines=9> */
.L_x_151:
[----:B------:R-:W0:Y:S02]  /*4760*/  MUFU.RCP R2, R26 ;  /* 0x0000001a00027308 */ /* 0x000e240000001000 */
[----:B0-----:R-:W-:-:S04]  /*4770*/  FFMA R0, R26, R2, -1 ;  /* 0xbf8000001a007423 */ /* 0x001fc80000000002 */
[----:B------:R-:W-:-:S04]  /*4780*/  FADD.FTZ R27, -R0, -RZ ;  /* 0x800000ff001b7221 */ /* 0x000fc80000010100 */
[----:B------:R-:W-:-:S07]  /*4790*/  FFMA R2, R2, R27, R2 ;  /* 0x0000001b02027223 */ /* 0x000fce0000000002 */
.L_x_152:
[----:B------:R-:W-:Y:S05]  /*47a0*/  BSYNC.RECONVERGENT B3 ;  /* 0x0000000000037941 */ /* 0x000fea0003800200 */
.L_x_150:
        /* <DEDUP_REMOVED lines=17> */
.L_x_154:
[----:B------:R-:W-:Y:S05]  /*48c0*/  BSYNC.RECONVERGENT B4 ;  /* 0x0000000000047941 */ /* 0x000fea0003800200 */
.L_x_153:
        /* <DEDUP_REMOVED lines=15> */
.L_x_156:
[----:B------:R-:W-:Y:S05]  /*49c0*/  BSYNC.RECONVERGENT B4 ;  /* 0x0000000000047941 */ /* 0x000fea0003800200 */
.L_x_155:
        /* <DEDUP_REMOVED lines=14> */
.L_x_158:
[----:B------:R-:W-:Y:S05]  /*4ab0*/  BSYNC.RECONVERGENT B4 ;  /* 0x0000000000047941 */ /* 0x000fea0003800200 */
.L_x_157:
        /* <DEDUP_REMOVED lines=10> */
[----:B------:R-:W-:Y:S02]  /*4b60*/  IADD3.X R21, PT, PT, RZ, R21, RZ, P4, !PT ;  /* 0x00000015ff157210 */ /* 0x000fe400027fe4ff */
[----:B------:R-:W-:Y:S01]  /*4b70*/  IADD3 R8, PT, PT, R8, 0x4, RZ ;  /* 0x0000000408087810 */ /* 0x000fe20007ffe0ff */
[----:B------:R-:W-:Y:S06]  /*4b80*/  @P0 BRA `(.L_x_159) ;  /* 0xffffffe800600947 */ /* 0x000fec000383ffff */
.L_x_110:
[----:B------:R-:W-:Y:S05]  /*4b90*/  BSYNC.RECONVERGENT B1 ;  /* 0x0000000000017941 */ /* 0x000fea0003800200 */
.L_x_109:
        /* <DEDUP_REMOVED lines=29> */
.L_x_163:
[----:B-1----:R-:W-:Y:S01]  /*4d70*/  FMUL.FTZ R29, R2, R23 ;  /* 0x00000017021d7220 */ /* 0x002fe20000410000 */
[----:B------:R-:W-:-:S03]  /*4d80*/  FMUL.FTZ R22, R23, 0.5 ;  /* 0x3f00000017167820 */ /* 0x000fc60000410000 */
[----:B------:R-:W-:-:S04]  /*4d90*/  FFMA R0, -R29, R29, R2 ;  /* 0x0000001d1d007223 */ /* 0x000fc80000000102 */
[----:B------:R-:W-:-:S07]  /*4da0*/  FFMA R29, R0, R22, R29 ;  /* 0x00000016001d7223 */ /* 0x000fce000000001d */
.L_x_164:
[----:B------:R-:W-:Y:S05]  /*4db0*/  BSYNC.RECONVERGENT B2 ;  /* 0x0000000000027941 */ /* 0x000fea0003800200 */
.L_x_162:
        /* <DEDUP_REMOVED lines=9> */
.L_x_166:
[----:B------:R-:W0:Y:S02]  /*4e50*/  MUFU.RCP R2, R26 ;  /* 0x0000001a00027308 */ /* 0x000e240000001000 */
[----:B0-----:R-:W-:-:S04]  /*4e60*/  FFMA R0, R26, R2, -1 ;  /* 0xbf8000001a007423 */ /* 0x001fc80000000002 */
[----:B------:R-:W-:-:S04]  /*4e70*/  FADD.FTZ R23, -R0, -RZ ;  /* 0x800000ff00177221 */ /* 0x000fc80000010100 */
[----:B------:R-:W-:-:S07]  /*4e80*/  FFMA R2, R2, R23, R2 ;  /* 0x0000001702027223 */ /* 0x000fce0000000002 */
.L_x_167:
[----:B------:R-:W-:Y:S05]  /*4e90*/  BSYNC.RECONVERGENT B3 ;  /* 0x0000000000037941 */ /* 0x000fea0003800200 */
.L_x_165:
        /* <DEDUP_REMOVED lines=19> */
.L_x_169:
[----:B------:R-:W-:Y:S05]  /*4fd0*/  BSYNC.RECONVERGENT B4 ;  /* 0x0000000000047941 */ /* 0x000fea0003800200 */
.L_x_168:
        /* <DEDUP_REMOVED lines=15> */
.L_x_171:
[----:B------:R-:W-:Y:S05]  /*50d0*/  BSYNC.RECONVERGENT B4 ;  /* 0x0000000000047941 */ /* 0x000fea0003800200 */
.L_x_170:
        /* <DEDUP_REMOVED lines=14> */
.L_x_173:
[----:B------:R-:W-:Y:S05]  /*51c0*/  BSYNC.RECONVERGENT B4 ;  /* 0x0000000000047941 */ /* 0x000fea0003800200 */
.L_x_172:
        /* <DEDUP_REMOVED lines=19> */
.L_x_175:
[----:B------:R-:W-:Y:S01]  /*5300*/  FMUL.FTZ R29, R2, R19 ;  /* 0x00000013021d7220 */ /* 0x000fe20000410000 */
[----:B------:R-:W-:-:S03]  /*5310*/  FMUL.FTZ R16, R19, 0.5 ;  /* 0x3f00000013107820 */ /* 0x000fc60000410000 */
[----:B------:R-:W-:-:S04]  /*5320*/  FFMA R0, -R29, R29, R2 ;  /* 0x0000001d1d007223 */ /* 0x000fc80000000102 */
[----:B------:R-:W-:-:S07]  /*5330*/  FFMA R29, R0, R16, R29 ;  /* 0x00000010001d7223 */ /* 0x000fce000000001d */
.L_x_176:
[----:B------:R-:W-:Y:S05]  /*5340*/  BSYNC.RECONVERGENT B2 ;  /* 0x0000000000027941 */ /* 0x000fea0003800200 */
.L_x_174:
        /* <DEDUP_REMOVED lines=9> */
.L_x_178:
[----:B------:R-:W0:Y:S02]  /*53e0*/  MUFU.RCP R2, R26 ;  /* 0x0000001a00027308 */ /* 0x000e240000001000 */
[----:B0-----:R-:W-:-:S04]  /*53f0*/  FFMA R0, R26, R2, -1 ;  /* 0xbf8000001a007423 */ /* 0x001fc80000000002 */
[----:B------:R-:W-:-:S04]  /*5400*/  FADD.FTZ R17, -R0, -RZ ;  /* 0x800000ff00117221 */ /* 0x000fc80000010100 */
[----:B------:R-:W-:-:S07]  /*5410*/  FFMA R2, R2, R17, R2 ;  /* 0x0000001102027223 */ /* 0x000fce0000000002 */
.L_x_179:
[----:B------:R-:W-:Y:S05]  /*5420*/  BSYNC.RECONVERGENT B3 ;  /* 0x0000000000037941 */ /* 0x000fea0003800200 */
.L_x_177:
        /* <DEDUP_REMOVED lines=17> */
.L_x_181:
[----:B------:R-:W-:Y:S05]  /*5540*/  BSYNC.RECONVERGENT B4 ;  /* 0x0000000000047941 */ /* 0x000fea0003800200 */
.L_x_180:
        /* <DEDUP_REMOVED lines=15> */
.L_x_183:
[----:B------:R-:W-:Y:S05]  /*5640*/  BSYNC.RECONVERGENT B4 ;  /* 0x0000000000047941 */ /* 0x000fea0003800200 */
.L_x_182:
        /* <DEDUP_REMOVED lines=14> */
.L_x_185:
[----:B------:R-:W-:Y:S05]  /*5730*/  BSYNC.RECONVERGENT B4 ;  /* 0x0000000000047941 */ /* 0x000fea0003800200 */
.L_x_184:
[----:B------:R-:W-:Y:S01]  /*5740*/  FADD R35, R35, R0 ;  /* 0x0000000023237221 */ /* 0x000fe20000000000 */
[----:B------:R-:W-:-:S07]  /*5750*/  IADD3 R8, PT, PT, R8, 0x2, RZ ;  /* 0x0000000208087810 */ /* 0x000fce0007ffe0ff */
.L_x_161:
[----:B------:R-:W-:Y:S05]  /*5760*/  BSYNC.RECONVERGENT B1 ;  /* 0x0000000000017941 */ /* 0x000fea0003800200 */
.L_x_160:
[----:B------:R-:W-:-:S04]  /*5770*/  LOP3.LUT R6, R6, 0x1, RZ, 0xc0, !PT ;  /* 0x0000000106067812 */ /* 0x000fc800078ec0ff */
[----:B------:R-:W-:-:S13]  /*5780*/  ISETP.NE.U32.AND P0, PT, R6, 0x1, PT ;  /* 0x000000010600780c */ /* 0x000fda0003f05070 */
[----:B------:R-:W-:Y:S05]  /*5790*/  @P0 BRA `(.L_x_108) ;  /* 0x0000000400800947 */ /* 0x000fea0003800000 */
[----:B------:R-:W0:Y:S08]  /*57a0*/  LDC.64 R20, c[0x0][0x388] ;  /* 0x0000e200ff147b82 */ /* 0x000e300000000a00 */
[----:B------:R-:W1:Y:S08]  /*57b0*/  LDC.64 R18, c[0x0][0x380] ;  /* 0x0000e000ff127b82 */ /* 0x000e700000000a00 */
[----:B------:R-:W2:Y:S01]  /*57c0*/  LDC.64 R4, c[0x0][0x390] ;  /* 0x0000e400ff047b82 */ /* 0x000ea20000000a00 */
[----:B0-----:R-:W-:-:S06]  /*57d0*/  IMAD.WIDE.U32 R20, R8, 0x4, R20 ;  /* 0x0000000408147825 */ /* 0x001fcc00078e0014 */
[----:B------:R-:W3:Y:S01]  /*57e0*/  LDG.E R21, desc[UR16][R20.64] ;  /* 0x0000001014157981 */ /* 0x000ee2000c1e1900 */
[----:B-1----:R-:W-:-:S06]  /*57f0*/  IMAD.WIDE.U32 R18, R8, 0x4, R18 ;  /* 0x0000000408127825 */ /* 0x002fcc00078e0012 */
[----:B------:R-:W4:Y:S01]  /*5800*/  LDG.E R18, desc[UR16][R18.64] ;  /* 0x0000001012127981 */ /* 0x000f22000c1e1900 */
[----:B--2---:R-:W-:-:S05]  /*5810*/  IMAD.WIDE.U32 R22, R8, 0x4, R4 ;  /* 0x0000000408167825 */ /* 0x004fca00078e0004 */
[----:B------:R-:W2:Y:S01]  /*5820*/  LDG.E R4, desc[UR16][R22.64] ;  /* 0x0000001016047981 */ /* 0x000ea2000c1e1900 */
[----:B------:R-:W-:Y:S01]  /*5830*/  BSSY.RECONVERGENT B1, `(.L_x_186) ;  /* 0x0000014000017945 */ /* 0x000fe20003800200 */
[----:B---3--:R-:W-:-:S04]  /*5840*/  FADD R5, -R14, R21 ;  /* 0x000000150e057221 */ /* 0x008fc80000000100 */
        /* <DEDUP_REMOVED lines=14> */
.L_x_187:
[----:B-1----:R-:W-:Y:S01]  /*5930*/  FMUL.FTZ R29, R6, R21 ;  /* 0x00000015061d7220 */ /* 0x002fe20000410000 */
[----:B------:R-:W-:-:S03]  /*5940*/  FMUL.FTZ R2, R21, 0.5 ;  /* 0x3f00000015027820 */ /* 0x000fc60000410000 */
[----:B------:R-:W-:-:S04]  /*5950*/  FFMA R0, -R29, R29, R6 ;  /* 0x0000001d1d007223 */ /* 0x000fc80000000106 */
[----:B------:R-:W-:-:S07]  /*5960*/  FFMA R29, R0, R2, R29 ;  /* 0x00000002001d7223 */ /* 0x000fce000000001d */
.L_x_188:
[----:B------:R-:W-:Y:S05]  /*5970*/  BSYNC.RECONVERGENT B1 ;  /* 0x0000000000017941 */ /* 0x000fea0003800200 */
.L_x_186:
        /* <DEDUP_REMOVED lines=9> */
.L_x_190:
[----:B------:R-:W0:Y:S02]  /*5a10*/  MUFU.RCP R2, R26 ;  /* 0x0000001a00027308 */ /* 0x000e240000001000 */
[----:B0-----:R-:W-:-:S04]  /*5a20*/  FFMA R0, R26, R2, -1 ;  /* 0xbf8000001a007423 */ /* 0x001fc80000000002 */
[----:B------:R-:W-:-:S04]  /*5a30*/  FADD.FTZ R19, -R0, -RZ ;  /* 0x800000ff00137221 */ /* 0x000fc80000010100 */
[----:B------:R-:W-:-:S07]  /*5a40*/  FFMA R2, R2, R19, R2 ;  /* 0x0000001302027223 */ /* 0x000fce0000000002 */
.L_x_191:
[----:B------:R-:W-:Y:S05]  /*5a50*/  BSYNC.RECONVERGENT B1 ;  /* 0x0000000000017941 */ /* 0x000fea0003800200 */
.L_x_189:
[----:B------:R-:W0:Y:S02]  /*5a60*/  LDC.64 R18, c[0x0][0x3e0] ;  /* 0x0000f800ff127b82 */ /* 0x000e240000000a00 */
[----:B0-----:R-:W-:-:S06]  /*5a70*/  IMAD.WIDE.U32 R18, R8, 0x4, R18 ;  /* 0x0000000408127825 */ /* 0x001fcc00078e0012 */
        /* <DEDUP_REMOVED lines=17> */
.L_x_193:
[----:B------:R-:W-:Y:S05]  /*5b90*/  BSYNC.RECONVERGENT B1 ;  /* 0x0000000000017941 */ /* 0x000fea0003800200 */
.L_x_192:
        /* <DEDUP_REMOVED lines=15> */
.L_x_195:
[----:B------:R-:W-:Y:S05]  /*5c90*/  BSYNC.RECONVERGENT B1 ;  /* 0x0000000000017941 */ /* 0x000fea0003800200 */
.L_x_194:
        /* <DEDUP_REMOVED lines=14> */
.L_x_197:
[----:B------:R-:W-:Y:S05]  /*5d80*/  BSYNC.RECONVERGENT B1 ;  /* 0x0000000000017941 */ /* 0x000fea0003800200 */
.L_x_196:
[----:B------:R-:W-:-:S07]  /*5d90*/  FADD R35, R35, R0 ;  /* 0x0000000023237221 */ /* 0x000fce0000000000 */
.L_x_108:
[----:B------:R-:W-:Y:S05]  /*5da0*/  BSYNC.RECONVERGENT B0 ;  /* 0x0000000000007941 */ /* 0x000fea0003800200 */
.L_x_107:
[----:B------:R-:W0:Y:S01]  /*5db0*/  LDC.64 R20, c[0x0][0x3c8] ;  /* 0x0000f200ff147b82 */ /* 0x000e220000000a00 */
[----:B------:R-:W1:Y:S07]  /*5dc0*/  LDCU UR4, c[0x0][0x3ec] ;  /* 0x00007d80ff0477ac */ /* 0x000e6e0008000800 */
[----:B------:R-:W2:Y:S08]  /*5dd0*/  LDC.64 R18, c[0x0][0x3d0] ;  /* 0x0000f400ff127b82 */ /* 0x000eb00000000a00 */
[----:B------:R-:W3:Y:S01]  /*5de0*/  LDC.64 R16, c[0x0][0x3d8] ;  /* 0x0000f600ff107b82 */ /* 0x000ee20000000a00 */
[----:B-1---5:R-:W-:Y:S01]  /*5df0*/  FFMA R12, R3, UR4, R12 ;  /* 0x00000004030c7c23 */ /* 0x022fe2000800000c */
[----:B------:R-:W-:Y:S01]  /*5e00*/  FFMA R11, R34, UR4, R11 ;  /* 0x00000004220b7c23 */ /* 0x000fe2000800000b */
[----:B------:R-:W-:-:S02]  /*5e10*/  FFMA R10, R35, UR4, R10 ;  /* 0x00000004230a7c23 */ /* 0x000fc4000800000a */
[----:B------:R-:W-:-:S03]  /*5e20*/  FFMA R15, R12, UR4, R15 ;  /* 0x000000040c0f7c23 */ /* 0x000fc6000800000f */
[----:B------:R-:W1:Y:S01]  /*5e30*/  LDC.64 R8, c[0x0][0x3b0] ;  /* 0x0000ec00ff087b82 */ /* 0x000e620000000a00 */
[----:B0-----:R-:W-:-:S04]  /*5e40*/  IMAD.WIDE R2, R25, 0x4, R20 ;  /* 0x0000000419027825 */ /* 0x001fc800078e0214 */
[----:B------:R-:W-:Y:S01]  /*5e50*/  FFMA R21, R11, UR4, R14 ;  /* 0x000000040b157c23 */ /* 0x000fe2000800000e */
[----:B------:R-:W-:Y:S01]  /*5e60*/  FFMA R13, R10, UR4, R13 ;  /* 0x000000040a0d7c23 */ /* 0x000fe2000800000d */
[----:B------:R-:W-:Y:S01]  /*5e70*/  STG.E desc[UR16][R2.64], R12 ;  /* 0x0000000c02007986 */ /* 0x000fe2000c101910 */
[----:B------:R-:W0:Y:S01]  /*5e80*/  LDC.64 R6, c[0x0][0x3b8] ;  /* 0x0000ee00ff067b82 */ /* 0x000e220000000a00 */
[----:B--2---:R-:W-:-:S05]  /*5e90*/  IMAD.WIDE R18, R25, 0x4, R18 ;  /* 0x0000000419127825 */ /* 0x004fca00078e0212 */
[----:B------:R-:W-:Y:S02]  /*5ea0*/  STG.E desc[UR16][R18.64], R11 ;  /* 0x0000000b12007986 */ /* 0x000fe4000c101910 */
[----:B------:R-:W2:Y:S01]  /*5eb0*/  LDC.64 R4, c[0x0][0x3c0] ;  /* 0x0000f000ff047b82 */ /* 0x000ea20000000a00 */
[----:B---3--:R-:W-:-:S05]  /*5ec0*/  IMAD.WIDE R16, R25, 0x4, R16 ;  /* 0x0000000419107825 */ /* 0x008fca00078e0210 */
[----:B------:R-:W-:Y:S01]  /*5ed0*/  STG.E desc[UR16][R16.64], R10 ;  /* 0x0000000a10007986 */ /* 0x000fe2000c101910 */
[----:B-1----:R-:W-:-:S05]  /*5ee0*/  IMAD.WIDE R8, R25, 0x4, R8 ;  /* 0x0000000419087825 */ /* 0x002fca00078e0208 */
[----:B------:R-:W-:Y:S01]  /*5ef0*/  STG.E desc[UR16][R8.64], R15 ;  /* 0x0000000f08007986 */ /* 0x000fe2000c101910 */
[----:B0-----:R-:W-:-:S05]  /*5f00*/  IMAD.WIDE R6, R25, 0x4, R6 ;  /* 0x0000000419067825 */ /* 0x001fca00078e0206 */
[----:B------:R-:W-:Y:S01]  /*5f10*/  STG.E desc[UR16][R6.64], R21 ;  /* 0x0000001506007986 */ /* 0x000fe2000c101910 */
[----:B--2---:R-:W-:-:S05]  /*5f20*/  IMAD.WIDE R4, R25, 0x4, R4 ;  /* 0x0000000419047825 */ /* 0x004fca00078e0204 */
[----:B------:R-:W-:Y:S01]  /*5f30*/  STG.E desc[UR16][R4.64], R13 ;  /* 0x0000000d04007986 */ /* 0x000fe2000c101910 */
[----:B------:R-:W-:Y:S05]  /*5f40*/  EXIT ;  /* 0x000000000000794d */ /* 0x000fea0003800000 */
        .weak           $__internal_0_$__cuda_sm20_rcp_rn_f32_slowpath
        .type           $__internal_0_$__cuda_sm20_rcp_rn_f32_slowpath,@function
        .size           $__internal_0_$__cuda_sm20_rcp_rn_f32_slowpath,($__internal_1_$__cuda_sm20_sqrt_rn_f32_slowpath - $__internal_0_$__cuda_sm20_rcp_rn_f32_slowpath)
$__internal_0_$__cuda_sm20_rcp_rn_f32_slowpath:
[----:B------:R-:W-:Y:S01]  /*5f50*/  SHF.L.U32 R2, R26, 0x1, RZ ;  /* 0x000000011a027819 */ /* 0x000fe200000006ff */
[----:B------:R-:W-:Y:S03]  /*5f60*/  BSSY.RECONVERGENT B2, `(.L_x_198) ;  /* 0x0000030000027945 */ /* 0x000fe60003800200 */
[----:B------:R-:W-:-:S04]  /*5f70*/  SHF.R.U32.HI R2, RZ, 0x18, R2 ;  /* 0x00000018ff027819 */ /* 0x000fc80000011602 */
[----:B------:R-:W-:-:S13]  /*5f80*/  ISETP.NE.U32.AND P0, PT, R2, RZ, PT ;  /* 0x000000ff0200720c */ /* 0x000fda0003f05070 */
[----:B------:R-:W-:Y:S05]  /*5f90*/  @P0 BRA `(.L_x_199) ;  /* 0x0000000000280947 */ /* 0x000fea0003800000 */
[----:B------:R-:W-:-:S04]  /*5fa0*/  SHF.L.U32 R0, R26, 0x1, RZ ;  /* 0x000000011a007819 */ /* 0x000fc800000006ff */
[----:B------:R-:W-:-:S13]  /*5fb0*/  ISETP.NE.AND P0, PT, R0, RZ, PT ;  /* 0x000000ff0000720c */ /* 0x000fda0003f05270 */
[----:B------:R-:W-:Y:S01]  /*5fc0*/  @P0 FFMA R27, R26, 1.84467440737095516160e+19, RZ ;  /* 0x5f8000001a1b0823 */ /* 0x000fe200000000ff */
[----:B------:R-:W-:Y:S08]  /*5fd0*/  @!P0 MUFU.RCP R2, R26 ;  /* 0x0000001a00028308 */ /* 0x000ff00000001000 */
[----:B------:R-:W0:Y:S02]  /*5fe0*/  @P0 MUFU.RCP R0, R27 ;  /* 0x0000001b00000308 */ /* 0x000e240000001000 */
[----:B0-----:R-:W-:-:S04]  /*5ff0*/  @P0 FFMA R29, R27, R0, -1 ;  /* 0xbf8000001b1d0423 */ /* 0x001fc80000000000 */
[----:B------:R-:W-:-:S04]  /*6000*/  @P0 FADD.FTZ R29, -R29, -RZ ;  /* 0x800000ff1d1d0221 */ /* 0x000fc80000010100 */
[----:B------:R-:W-:-:S04]  /*6010*/  @P0 FFMA R29, R0, R29, R0 ;  /* 0x0000001d001d0223 */ /* 0x000fc80000000000 */
[----:B------:R-:W-:Y:S01]  /*6020*/  @P0 FFMA R2, R29, 1.84467440737095516160e+19, RZ ;  /* 0x5f8000001d020823 */ /* 0x000fe200000000ff */
[----:B------:R-:W-:Y:S06]  /*6030*/  BRA `(.L_x_200) ;  /* 0x0000000000887947 */ /* 0x000fec0003800000 */
.L_x_199:
[----:B------:R-:W-:-:S04]  /*6040*/  IADD3 R0, PT, PT, R2, -0xfd, RZ ;  /* 0xffffff0302007810 */ /* 0x000fc80007ffe0ff */
[----:B------:R-:W-:-:S13]  /*6050*/  ISETP.GT.U32.AND P0, PT, R0, 0x1, PT ;  /* 0x000000010000780c */ /* 0x000fda0003f04070 */
[----:B------:R-:W-:Y:S05]  /*6060*/  @P0 BRA `(.L_x_201) ;  /* 0x0000000000780947 */ /* 0x000fea0003800000 */
[----:B------:R-:W-:Y:S02]  /*6070*/  LOP3.LUT R31, R26, 0x7fffff, RZ, 0xc0, !PT ;  /* 0x007fffff1a1f7812 */ /* 0x000fe400078ec0ff */
[----:B------:R-:W-:Y:S02]  /*6080*/  IADD3 R2, PT, PT, R2, -0xfc, RZ ;  /* 0xffffff0402027810 */ /* 0x000fe40007ffe0ff */
[----:B------:R-:W-:-:S04]  /*6090*/  LOP3.LUT R31, R31, 0x3f800000, RZ, 0xfc, !PT ;  /* 0x3f8000001f1f7812 */ /* 0x000fc800078efcff */
[----:B------:R-:W0:Y:S02]  /*60a0*/  MUFU.RCP R28, R31 ;  /* 0x0000001f001c7308 */ /* 0x000e240000001000 */
[----:B0-----:R-:W-:-:S04]  /*60b0*/  FFMA R27, R31, R28, -1 ;  /* 0xbf8000001f1b7423 */ /* 0x001fc8000000001c */
[----:B------:R-:W-:-:S04]  /*60c0*/  FADD.FTZ R27, -R27, -RZ ;  /* 0x800000ff1b1b7221 */ /* 0x000fc80000010100 */
[CCC-:B------:R-:W-:Y:S01]  /*60d0*/  FFMA.RM R29, R28.reuse, R27.reuse, R28.reuse ;  /* 0x0000001b1c1d7223 */ /* 0x1c0fe2000000401c */
[----:B------:R-:W-:Y:S01]  /*60e0*/  FFMA.RP R28, R28, R27, R28 ;  /* 0x0000001b1c1c7223 */ /* 0x000fe2000000801c */
[----:B------:R-:W-:-:S04]  /*60f0*/  HFMA2 R27, -RZ, RZ, 0, 1.78813934326171875e-07 ;  /* 0x00000003ff1b7431 */ /* 0x000fc800000001ff */
[C---:B------:R-:W-:Y:S02]  /*6100*/  FSETP.NEU.FTZ.AND P0, PT, R29.reuse, R28, PT ;  /* 0x0000001c1d00720b */ /* 0x040fe40003f1d000 */
[----:B------:R-:W-:Y:S02]  /*6110*/  LOP3.LUT R29, R29, 0x7fffff, RZ, 0xc0, !PT ;  /* 0x007fffff1d1d7812 */ /* 0x000fe400078ec0ff */
[----:B------:R-:W-:Y:S02]  /*6120*/  SHF.L.U32 R28, R27, R0, RZ ;  /* 0x000000001b1c7219 */ /* 0x000fe400000006ff */
[----:B------:R-:W-:Y:S02]  /*6130*/  LOP3.LUT R29, R29, 0x800000, RZ, 0xfc, !PT ;  /* 0x008000001d1d7812 */ /* 0x000fe400078efcff */
[----:B------:R-:W-:Y:S02]  /*6140*/  SEL R27, RZ, 0xffffffff, !P0 ;  /* 0xffffffffff1b7807 */ /* 0x000fe40004000000 */
[----:B------:R-:W-:-:S02]  /*6150*/  LOP3.LUT R31, R28, R29, RZ, 0xc0, !PT ;  /* 0x0000001d1c1f7212 */ /* 0x000fc400078ec0ff */
[----:B------:R-:W-:Y:S02]  /*6160*/  IADD3 R27, PT, PT, -R27, RZ, RZ ;  /* 0x000000ff1b1b7210 */ /* 0x000fe40007ffe1ff */
[-C--:B------:R-:W-:Y:S02]  /*6170*/  SHF.R.U32.HI R28, RZ, R0.reuse, R31 ;  /* 0x00000000ff1c7219 */ /* 0x080fe4000001161f */
[--C-:B------:R-:W-:Y:S02]  /*6180*/  LOP3.LUT P1, RZ, R27, R0, R29.reuse, 0xf8, !PT ;  /* 0x000000001bff7212 */ /* 0x100fe4000782f81d */
[C---:B------:R-:W-:Y:S02]  /*6190*/  LOP3.LUT P0, RZ, R28.reuse, 0x1, RZ, 0xc0, !PT ;  /* 0x000000011cff7812 */ /* 0x040fe4000780c0ff */
[----:B------:R-:W-:Y:S02]  /*61a0*/  LOP3.LUT P2, RZ, R28, 0x2, RZ, 0xc0, !PT ;  /* 0x000000021cff7812 */ /* 0x000fe4000784c0ff */
[----:B------:R-:W-:-:S02]  /*61b0*/  SHF.R.U32.HI R29, RZ, R2, R29 ;  /* 0x00000002ff1d7219 */ /* 0x000fc4000001161d */
[----:B------:R-:W-:Y:S02]  /*61c0*/  PLOP3.LUT P0, PT, P0, P1, P2, 0xe0, 0x0 ;  /* 0x000000000000781c */ /* 0x000fe40000703c20 */
[----:B------:R-:W-:Y:S02]  /*61d0*/  LOP3.LUT P1, RZ, R26, 0x7fffff, RZ, 0xc0, !PT ;  /* 0x007fffff1aff7812 */ /* 0x000fe4000782c0ff */
[----:B------:R-:W-:-:S04]  /*61e0*/  SEL R0, RZ, 0x1, !P0 ;  /* 0x00000001ff007807 */ /* 0x000fc80004000000 */
[----:B------:R-:W-:-:S04]  /*61f0*/  IADD3 R0, PT, PT, -R0, RZ, RZ ;  /* 0x000000ff00007210 */ /* 0x000fc80007ffe1ff */
[----:B------:R-:W-:-:S13]  /*6200*/  ISETP.GE.AND P0, PT, R0, RZ, PT ;  /* 0x000000ff0000720c */ /* 0x000fda0003f06270 */
[----:B------:R-:W-:-:S04]  /*6210*/  @!P0 IADD3 R29, PT, PT, R29, 0x1, RZ ;  /* 0x000000011d1d8810 */ /* 0x000fc80007ffe0ff */
[----:B------:R-:W-:-:S04]  /*6220*/  @!P1 SHF.L.U32 R29, R29, 0x1, RZ ;  /* 0x000000011d1d9819 */ /* 0x000fc800000006ff */
[----:B------:R-:W-:Y:S01]  /*6230*/  LOP3.LUT R2, R29, 0x80000000, R26, 0xf8, !PT ;  /* 0x800000001d027812 */ /* 0x000fe200078ef81a */
[----:B------:R-:W-:Y:S06]  /*6240*/  BRA `(.L_x_200) ;  /* 0x0000000000047947 */ /* 0x000fec0003800000 */
.L_x_201:
[----:B------:R0:W1:Y:S02]  /*6250*/  MUFU.RCP R2, R26 ;  /* 0x0000001a00027308 */ /* 0x0000640000001000 */
.L_x_200:
[----:B------:R-:W-:Y:S05]  /*6260*/  BSYNC.RECONVERGENT B2 ;  /* 0x0000000000027941 */ /* 0x000fea0003800200 */
.L_x_198:
[----:B------:R-:W-:Y:S01]  /*6270*/  HFMA2 R27, -RZ, RZ, 0, 0 ;  /* 0x00000000ff1b7431 */ /* 0x000fe200000001ff */
[----:B0-----:R-:W-:-:S04]  /*6280*/  MOV R26, R24 ;  /* 0x00000018001a7202 */ /* 0x001fc80000000f00 */
[----:B-1----:R-:W-:Y:S05]  /*6290*/  RET.REL.NODEC R26 `(_Z15nbodyStepKernelPKfS0_S0_S0_S0_S0_PfS1_S1_S1_S1_S1_S0_if) ;  /* 0xffffff9c1a587950 */ /* 0x002fea0003c3ffff */
        .weak           $__internal_1_$__cuda_sm20_sqrt_rn_f32_slowpath
        .type           $__internal_1_$__cuda_sm20_sqrt_rn_f32_slowpath,@function
        .size           $__internal_1_$__cuda_sm20_sqrt_rn_f32_slowpath,($__internal_2_$__cuda_sm3x_div_rn_noftz_f32_slowpath - $__internal_1_$__cuda_sm20_sqrt_rn_f32_slowpath)
$__internal_1_$__cuda_sm20_sqrt_rn_f32_slowpath:
[----:B------:R-:W-:-:S13]  /*62a0*/  LOP3.LUT P0, RZ, R2, 0x7fffffff, RZ, 0xc0, !PT ;  /* 0x7fffffff02ff7812 */ /* 0x000fda000780c0ff */
[----:B------:R-:W-:Y:S01]  /*62b0*/  @!P0 MOV R29, R2 ;  /* 0x00000002001d8202 */ /* 0x000fe20000000f00 */
[----:B------:R-:W-:Y:S06]  /*62c0*/  @!P0 BRA `(.L_x_202) ;  /* 0x0000000000408947 */ /* 0x000fec0003800000 */
[----:B------:R-:W-:-:S13]  /*62d0*/  FSETP.GEU.FTZ.AND P0, PT, R2, RZ, PT ;  /* 0x000000ff0200720b */ /* 0x000fda0003f1e000 */
[----:B------:R-:W-:Y:S01]  /*62e0*/  @!P0 MOV R29, 0x7fffffff ;  /* 0x7fffffff001d8802 */ /* 0x000fe20000000f00 */
[----:B------:R-:W-:Y:S06]  /*62f0*/  @!P0 BRA `(.L_x_202) ;  /* 0x0000000000348947 */ /* 0x000fec0003800000 */
[----:B------:R-:W-:-:S13]  /*6300*/  FSETP.GTU.FTZ.AND P0, PT, |R2|, +INF , PT ;  /* 0x7f8000000200780b */ /* 0x000fda0003f1c200 */
[----:B------:R-:W-:Y:S01]  /*6310*/  @P0 FADD.FTZ R29, R2, 1 ;  /* 0x3f800000021d0421 */ /* 0x000fe20000010000 */
[----:B------:R-:W-:Y:S06]  /*6320*/  @P0 BRA `(.L_x_202) ;  /* 0x0000000000280947 */ /* 0x000fec0003800000 */
[----:B------:R-:W-:-:S13]  /*6330*/  FSETP.NEU.FTZ.AND P0, PT, |R2|, +INF , PT ;  /* 0x7f8000000200780b */ /* 0x000fda0003f1d200 */
[----:B------:R-:W-:Y:S01]  /*6340*/  @P0 FFMA R28, R2, 1.84467440737095516160e+19, RZ ;  /* 0x5f800000021c0823 */ /* 0x000fe200000000ff */
[----:B------:R-:W-:-:S03]  /*6350*/  @!P0 MOV R29, R2 ;  /* 0x00000002001d8202 */ /* 0x000fc60000000f00 */
[----:B------:R-:W0:Y:S02]  /*6360*/  @P0 MUFU.RSQ R26, R28 ;  /* 0x0000001c001a0308 */ /* 0x000e240000001400 */
[----:B0-----:R-:W-:Y:S01]  /*6370*/  @P0 FMUL.FTZ R27, R28, R26 ;  /* 0x0000001a1c1b0220 */ /* 0x001fe20000410000 */
[----:B------:R-:W-:-:S03]  /*6380*/  @P0 FMUL.FTZ R26, R26, 0.5 ;  /* 0x3f0000001a1a0820 */ /* 0x000fc60000410000 */
[----:B------:R-:W-:-:S04]  /*6390*/  @P0 FADD.FTZ R24, -R27, -RZ ;  /* 0x800000ff1b180221 */ /* 0x000fc80000010100 */
[----:B------:R-:W-:-:S04]  /*63a0*/  @P0 FFMA R24, R27, R24, R28 ;  /* 0x000000181b180223 */ /* 0x000fc8000000001c */
[----:B------:R-:W-:-:S04]  /*63b0*/  @P0 FFMA R24, R24, R26, R27 ;  /* 0x0000001a18180223 */ /* 0x000fc8000000001b */
[----:B------:R-:W-:-:S07]  /*63c0*/  @P0 FMUL.FTZ R29, R24, 2.3283064365386962891e-10 ;  /* 0x2f800000181d0820 */ /* 0x000fce0000410000 */
.L_x_202:
[----:B------:R-:W-:Y:S01]  /*63d0*/  HFMA2 R27, -RZ, RZ, 0, 0 ;  /* 0x00000000ff1b7431 */ /* 0x000fe200000001ff */
[----:B------:R-:W-:-:S04]  /*63e0*/  MOV R26, R0 ;  /* 0x00000000001a7202 */ /* 0x000fc80000000f00 */
[----:B------:R-:W-:Y:S05]  /*63f0*/  RET.REL.NODEC R26 `(_Z15nbodyStepKernelPKfS0_S0_S0_S0_S0_PfS1_S1_S1_S1_S1_S0_if) ;  /* 0xffffff9c1a007950 */ /* 0x000fea0003c3ffff */
        .weak           $__internal_2_$__cuda_sm3x_div_rn_noftz_f32_slowpath
        .type           $__internal_2_$__cuda_sm3x_div_rn_noftz_f32_slowpath,@function
        .size           $__internal_2_$__cuda_sm3x_div_rn_noftz_f32_slowpath,(.L_x_217 - $__internal_2_$__cuda_sm3x_div_rn_noftz_f32_slowpath)
$__internal_2_$__cuda_sm3x_div_rn_noftz_f32_slowpath:
[----:B------:R-:W-:Y:S01]  /*6400*/  SHF.R.U32.HI R2, RZ, 0x17, R9 ;  /* 0x00000017ff027819 */ /* 0x000fe20000011609 */
[----:B------:R-:W-:Y:S01]  /*6410*/  BSSY.RECONVERGENT B2, `(.L_x_203) ;  /* 0x0000063000027945 */ /* 0x000fe20003800200 */
[----:B------:R-:W-:Y:S02]  /*6420*/  SHF.R.U32.HI R31, RZ, 0x17, R0 ;  /* 0x00000017ff1f7819 */ /* 0x000fe40000011600 */
[----:B------:R-:W-:Y:S02]  /*6430*/  LOP3.LUT R2, R2, 0xff, RZ, 0xc0, !PT ;  /* 0x000000ff02027812 */ /* 0x000fe400078ec0ff */
[----:B------:R-:W-:Y:S02]  /*6440*/  LOP3.LUT R31, R31, 0xff, RZ, 0xc0, !PT ;  /* 0x000000ff1f1f7812 */ /* 0x000fe400078ec0ff */
[----:B------:R-:W-:Y:S02]  /*6450*/  IADD3 R27, PT, PT, R2, -0x1, RZ ;  /* 0xffffffff021b7810 */ /* 0x000fe40007ffe0ff */
[----:B------:R-:W-:-:S02]  /*6460*/  IADD3 R28, PT, PT, R31, -0x1, RZ ;  /* 0xffffffff1f1c7810 */ /* 0x000fc40007ffe0ff */
[----:B------:R-:W-:Y:S02]  /*6470*/  ISETP.GT.U32.AND P0, PT, R27, 0xfd, PT ;  /* 0x000000fd1b00780c */ /* 0x000fe40003f04070 */
[----:B------:R-:W-:Y:S02]  /*6480*/  MOV R29, R9 ;  /* 0x00000009001d7202 */ /* 0x000fe40000000f00 */
[----:B------:R-:W-:-:S13]  /*6490*/  ISETP.GT.U32.OR P0, PT, R28, 0xfd, P0 ;  /* 0x000000fd1c00780c */ /* 0x000fda0000704470 */
[----:B------:R-:W-:Y:S01]  /*64a0*/  @!P0 MOV R26, RZ ;  /* 0x000000ff001a8202 */ /* 0x000fe20000000f00 */
[----:B------:R-:W-:Y:S06]  /*64b0*/  @!P0 BRA `(.L_x_204) ;  /* 0x00000000005c8947 */ /* 0x000fec0003800000 */
[----:B------:R-:W-:Y:S02]  /*64c0*/  FSETP.GTU.FTZ.AND P0, PT, |R0|, +INF , PT ;  /* 0x7f8000000000780b */ /* 0x000fe40003f1c200 */
[----:B------:R-:W-:-:S04]  /*64d0*/  FSETP.GTU.FTZ.AND P1, PT, |R9|, +INF , PT ;  /* 0x7f8000000900780b */ /* 0x000fc80003f3c200 */
[----:B------:R-:W-:-:S13]  /*64e0*/  PLOP3.LUT P0, PT, P0, P1, PT, 0xf8, 0x8f ;  /* 0x00000000008f781c */ /* 0x000fda0000703f70 */
[----:B------:R-:W-:Y:S05]  /*64f0*/  @P0 BRA `(.L_x_205) ;  /* 0x00000004004c0947 */ /* 0x000fea0003800000 */
[----:B------:R-:W-:-:S13]  /*6500*/  LOP3.LUT P0, RZ, R29, 0x7fffffff, R0, 0xc8, !PT ;  /* 0x7fffffff1dff7812 */ /* 0x000fda000780c800 */
[----:B------:R-:W-:Y:S05]  /*6510*/  @!P0 BRA `(.L_x_206) ;  /* 0x00000004003c8947 */ /* 0x000fea0003800000 */
[C---:B------:R-:W-:Y:S02]  /*6520*/  FSETP.NEU.FTZ.AND P1, PT, |R0|.reuse, +INF , PT ;  /* 0x7f8000000000780b */ /* 0x040fe40003f3d200 */
[----:B------:R-:W-:Y:S02]  /*6530*/  FSETP.NEU.FTZ.AND P2, PT, |R9|, +INF , PT ;  /* 0x7f8000000900780b */ /* 0x000fe40003f5d200 */
[----:B------:R-:W-:-:S11]  /*6540*/  FSETP.NEU.FTZ.AND P0, PT, |R0|, +INF , PT ;  /* 0x7f8000000000780b */ /* 0x000fd60003f1d200 */
[----:B------:R-:W-:Y:S05]  /*6550*/  @!P2 BRA !P1, `(.L_x_206) ;  /* 0x00000004002ca947 */ /* 0x000fea0004800000 */
[----:B------:R-:W-:-:S04]  /*6560*/  LOP3.LUT P1, RZ, R0, 0x7fffffff, RZ, 0xc0, !PT ;  /* 0x7fffffff00ff7812 */ /* 0x000fc8000782c0ff */
[----:B------:R-:W-:-:S13]  /*6570*/  PLOP3.LUT P1, PT, P2, P1, PT, 0x2f, 0xf2 ;  /* 0x0000000000f2781c */ /* 0x000fda0001722577 */
[----:B------:R-:W-:Y:S05]  /*6580*/  @P1 BRA `(.L_x_207) ;  /* 0x0000000400181947 */ /* 0x000fea0003800000 */
[----:B------:R-:W-:-:S04]  /*6590*/  LOP3.LUT P1, RZ, R29, 0x7fffffff, RZ, 0xc0, !PT ;  /* 0x7fffffff1dff7812 */ /* 0x000fc8000782c0ff */
[----:B------:R-:W-:-:S13]  /*65a0*/  PLOP3.LUT P0, PT, P0, P1, PT, 0x2f, 0xf2 ;  /* 0x0000000000f2781c */ /* 0x000fda0000702577 */
[----:B------:R-:W-:Y:S05]  /*65b0*/  @P0 BRA `(.L_x_208) ;  /* 0x0000000400000947 */ /* 0x000fea0003800000 */
[----:B------:R-:W-:Y:S02]  /*65c0*/  ISETP.GE.AND P0, PT, R28, RZ, PT ;  /* 0x000000ff1c00720c */ /* 0x000fe40003f06270 */
[----:B------:R-:W-:-:S11]  /*65d0*/  ISETP.GE.AND P1, PT, R27, RZ, PT ;  /* 0x000000ff1b00720c */ /* 0x000fd60003f26270 */
[----:B------:R-:W-:Y:S01]  /*65e0*/  @P0 MOV R26, RZ ;  /* 0x000000ff001a0202 */ /* 0x000fe20000000f00 */
[----:B------:R-:W-:Y:S01]  /*65f0*/  @!P0 FFMA R0, R0, 1.84467440737095516160e+19, RZ ;  /* 0x5f80000000008823 */ /* 0x000fe200000000ff */
[----:B------:R-:W-:Y:S01]  /*6600*/  @!P0 MOV R26, 0xffffffc0 ;  /* 0xffffffc0001a8802 */ /* 0x000fe20000000f00 */
[----:B------:R-:W-:-:S03]  /*6610*/  @!P1 FFMA R29, R9, 1.84467440737095516160e+19, RZ ;  /* 0x5f800000091d9823 */ /* 0x000fc600000000ff */
[----:B------:R-:W-:-:S07]  /*6620*/  @!P1 IADD3 R26, PT, PT, R26, 0x40, RZ ;  /* 0x000000401a1a9810 */ /* 0x000fce0007ffe0ff */
.L_x_204:
[----:B------:R-:W-:Y:S01]  /*6630*/  LEA R36, R2, 0xc0800000, 0x17 ;  /* 0xc080000002247811 */ /* 0x000fe200078eb8ff */
[----:B------:R-:W-:Y:S01]  /*6640*/  BSSY.RECONVERGENT B3, `(.L_x_209) ;  /* 0x0000036000037945 */ /* 0x000fe20003800200 */
[----:B------:R-:W-:Y:S02]  /*6650*/  IADD3 R31, PT, PT, R31, -0x7f, RZ ;  /* 0xffffff811f1f7810 */ /* 0x000fe40007ffe0ff */
[----:B------:R-:W-:-:S03]  /*6660*/  IADD3 R36, PT, PT, -R36, R29, RZ ;  /* 0x0000001d24247210 */ /* 0x000fc60007ffe1ff */
[C---:B------:R-:W-:Y:S01]  /*6670*/  IMAD R0, R31.reuse, -0x800000, R0 ;  /* 0xff8000001f007824 */ /* 0x040fe200078e0200 */
[----:B------:R-:W0:Y:S01]  /*6680*/  MUFU.RCP R28, R36 ;  /* 0x00000024001c7308 */ /* 0x000e220000001000 */
[----:B------:R-:W-:Y:S01]  /*6690*/  FADD.FTZ R29, -R36, -RZ ;  /* 0x800000ff241d7221 */ /* 0x000fe20000010100 */
[----:B------:R-:W-:-:S04]  /*66a0*/  IADD3 R31, PT, PT, R31, 0x7f, -R2 ;  /* 0x0000007f1f1f7810 */ /* 0x000fc80007ffe802 */
[----:B------:R-:W-:Y:S01]  /*66b0*/  IADD3 R31, PT, PT, R31, R26, RZ ;  /* 0x0000001a1f1f7210 */ /* 0x000fe20007ffe0ff */
[----:B0-----:R-:W-:-:S04]  /*66c0*/  FFMA R27, R28, R29, 1 ;  /* 0x3f8000001c1b7423 */ /* 0x001fc8000000001d */
[----:B------:R-:W-:-:S04]  /*66d0*/  FFMA R27, R28, R27, R28 ;  /* 0x0000001b1c1b7223 */ /* 0x000fc8000000001c */
[----:B------:R-:W-:-:S04]  /*66e0*/  FFMA R28, R0, R27, RZ ;  /* 0x0000001b001c7223 */ /* 0x000fc800000000ff */
[----:B------:R-:W-:-:S04]  /*66f0*/  FFMA R30, R29, R28, R0 ;  /* 0x0000001c1d1e7223 */ /* 0x000fc80000000000 */
[----:B------:R-:W-:-:S04]  /*6700*/  FFMA R30, R27, R30, R28 ;  /* 0x0000001e1b1e7223 */ /* 0x000fc8000000001c */
[----:B------:R-:W-:-:S04]  /*6710*/  FFMA R29, R29, R30, R0 ;  /* 0x0000001e1d1d7223 */ /* 0x000fc80000000000 */
[----:B------:R-:W-:-:S05]  /*6720*/  FFMA R0, R27, R29, R30 ;  /* 0x0000001d1b007223 */ /* 0x000fca000000001e */
[----:B------:R-:W-:-:S04]  /*6730*/  SHF.R.U32.HI R2, RZ, 0x17, R0 ;  /* 0x00000017ff027819 */ /* 0x000fc80000011600 */
[----:B------:R-:W-:-:S04]  /*6740*/  LOP3.LUT R2, R2, 0xff, RZ, 0xc0, !PT ;  /* 0x000000ff02027812 */ /* 0x000fc800078ec0ff */
[----:B------:R-:W-:-:S04]  /*6750*/  IADD3 R2, PT, PT, R2, R31, RZ ;  /* 0x0000001f02027210 */ /* 0x000fc80007ffe0ff */
[----:B------:R-:W-:-:S04]  /*6760*/  IADD3 R26, PT, PT, R2, -0x1, RZ ;  /* 0xffffffff021a7810 */ /* 0x000fc80007ffe0ff */
[----:B------:R-:W-:-:S13]  /*6770*/  ISETP.GE.U32.AND P0, PT, R26, 0xfe, PT ;  /* 0x000000fe1a00780c */ /* 0x000fda0003f06070 */
[----:B------:R-:W-:Y:S05]  /*6780*/  @!P0 BRA `(.L_x_210) ;  /* 0x0000000000808947 */ /* 0x000fea0003800000 */
[----:B------:R-:W-:-:S13]  /*6790*/  ISETP.GT.AND P0, PT, R2, 0xfe, PT ;  /* 0x000000fe0200780c */ /* 0x000fda0003f04270 */
[----:B------:R-:W-:Y:S05]  /*67a0*/  @P0 BRA `(.L_x_211) ;  /* 0x00000000006c0947 */ /* 0x000fea0003800000 */
[----:B------:R-:W-:-:S13]  /*67b0*/  ISETP.GE.AND P0, PT, R2, 0x1, PT ;  /* 0x000000010200780c */ /* 0x000fda0003f06270 */
[----:B------:R-:W-:Y:S05]  /*67c0*/  @P0 BRA `(.L_x_212) ;  /* 0x0000000000740947 */ /* 0x000fea0003800000 */
[----:B------:R-:W-:Y:S02]  /*67d0*/  ISETP.GE.AND P0, PT, R2, -0x18, PT ;  /* 0xffffffe80200780c */ /* 0x000fe40003f06270 */
[----:B------:R-:W-:-:S11]  /*67e0*/  LOP3.LUT R0, R0, 0x80000000, RZ, 0xc0, !PT ;  /* 0x8000000000007812 */ /* 0x000fd600078ec0ff */
[----:B------:R-:W-:Y:S05]  /*67f0*/  @!P0 BRA `(.L_x_212) ;  /* 0x0000000000688947 */ /* 0x000fea0003800000 */
[CCC-:B------:R-:W-:Y:S01]  /*6800*/  FFMA.RZ R26, R27.reuse, R29.reuse, R30.reuse ;  /* 0x0000001d1b1a7223 */ /* 0x1c0fe2000000c01e */
[CCC-:B------:R-:W-:Y:S01]  /*6810*/  FFMA.RP R28, R27.reuse, R29.reuse, R30.reuse ;  /* 0x0000001d1b1c7223 */ /* 0x1c0fe2000000801e */
[----:B------:R-:W-:Y:S01]  /*6820*/  FFMA.RM R27, R27, R29, R30 ;  /* 0x0000001d1b1b7223 */ /* 0x000fe2000000401e */
[----:B------:R-:W-:Y:S02]  /*6830*/  ISETP.NE.AND P2, PT, R2, RZ, PT ;  /* 0x000000ff0200720c */ /* 0x000fe40003f45270 */
[----:B------:R-:W-:Y:S02]  /*6840*/  LOP3.LUT R26, R26, 0x7fffff, RZ, 0xc0, !PT ;  /* 0x007fffff1a1a7812 */ /* 0x000fe400078ec0ff */
[----:B------:R-:W-:Y:S02]  /*6850*/  ISETP.NE.AND P1, PT, R2, RZ, PT ;  /* 0x000000ff0200720c */ /* 0x000fe40003f25270 */
[----:B------:R-:W-:Y:S02]  /*6860*/  LOP3.LUT R29, R26, 0x800000, RZ, 0xfc, !PT ;  /* 0x008000001a1d7812 */ /* 0x000fe400078efcff */
[----:B------:R-:W-:-:S02]  /*6870*/  IADD3 R26, PT, PT, R2, 0x20, RZ ;  /* 0x00000020021a7810 */ /* 0x000fc40007ffe0ff */
[----:B------:R-:W-:Y:S02]  /*6880*/  IADD3 R2, PT, PT, -R2, RZ, RZ ;  /* 0x000000ff02027210 */ /* 0x000fe40007ffe1ff */
[----:B------:R-:W-:Y:S02]  /*6890*/  SHF.L.U32 R26, R29, R26, RZ ;  /* 0x0000001a1d1a7219 */ /* 0x000fe400000006ff */
[----:B------:R-:W-:Y:S02]  /*68a0*/  FSETP.NEU.FTZ.AND P0, PT, R28, R27, PT ;  /* 0x0000001b1c00720b */ /* 0x000fe40003f1d000 */
[----:B------:R-:W-:Y:S02]  /*68b0*/  SEL R2, R2, RZ, P2 ;  /* 0x000000ff02027207 */ /* 0x000fe40001000000 */
[----:B------:R-:W-:Y:S02]  /*68c0*/  ISETP.NE.AND P1, PT, R26, RZ, P1 ;  /* 0x000000ff1a00720c */ /* 0x000fe40000f25270 */
[----:B------:R-:W-:-:S02]  /*68d0*/  SHF.R.U32.HI R29, RZ, R2, R29 ;  /* 0x00000002ff1d7219 */ /* 0x000fc4000001161d */
[----:B------:R-:W-:Y:S02]  /*68e0*/  PLOP3.LUT P0, PT, P0, P1, PT, 0xf8, 0x8f ;  /* 0x00000000008f781c */ /* 0x000fe40000703f70 */
[----:B------:R-:W-:Y:S02]  /*68f0*/  SHF.R.U32.HI R26, RZ, 0x1, R29 ;  /* 0x00000001ff1a7819 */ /* 0x000fe4000001161d */
[----:B------:R-:W-:-:S04]  /*6900*/  SEL R27, RZ, 0x1, !P0 ;  /* 0x00000001ff1b7807 */ /* 0x000fc80004000000 */
[----:B------:R-:W-:-:S04]  /*6910*/  LOP3.LUT R2, R27, 0x1, R26, 0xf8, !PT ;  /* 0x000000011b027812 */ /* 0x000fc800078ef81a */
[----:B------:R-:W-:-:S04]  /*6920*/  LOP3.LUT R29, R2, R29, RZ, 0xc0, !PT ;  /* 0x0000001d021d7212 */ /* 0x000fc800078ec0ff */
[----:B------:R-:W-:-:S04]  /*6930*/  IADD3 R29, PT, PT, R26, R29, RZ ;  /* 0x0000001d1a1d7210 */ /* 0x000fc80007ffe0ff */
[----:B------:R-:W-:Y:S01]  /*6940*/  LOP3.LUT R0, R29, R0, RZ, 0xfc, !PT ;  /* 0x000000001d007212 */ /* 0x000fe200078efcff */
[----:B------:R-:W-:Y:S06]  /*6950*/  BRA `(.L_x_212) ;  /* 0x0000000000107947 */ /* 0x000fec0003800000 */
.L_x_211:
[----:B------:R-:W-:-:S04]  /*6960*/  LOP3.LUT R0, R0, 0x80000000, RZ, 0xc0, !PT ;  /* 0x8000000000007812 */ /* 0x000fc800078ec0ff */
[----:B------:R-:W-:Y:S01]  /*6970*/  LOP3.LUT R0, R0, 0x7f800000, RZ, 0xfc, !PT ;  /* 0x7f80000000007812 */ /* 0x000fe200078efcff */
[----:B------:R-:W-:Y:S06]  /*6980*/  BRA `(.L_x_212) ;  /* 0x0000000000047947 */ /* 0x000fec0003800000 */
.L_x_210:
[----:B------:R-:W-:-:S07]  /*6990*/  LEA R0, R31, R0, 0x17 ;  /* 0x000000001f007211 */ /* 0x000fce00078eb8ff */
.L_x_212:
[----:B------:R-:W-:Y:S05]  /*69a0*/  BSYNC.RECONVERGENT B3 ;  /* 0x0000000000037941 */ /* 0x000fea0003800200 */
.L_x_209:
[----:B------:R-:W-:Y:S05]  /*69b0*/  BRA `(.L_x_213) ;  /* 0x0000000000207947 */ /* 0x000fea0003800000 */
.L_x_208:
[----:B------:R-:W-:-:S04]  /*69c0*/  LOP3.LUT R0, R29, 0x80000000, R0, 0x48, !PT ;  /* 0x800000001d007812 */ /* 0x000fc800078e4800 */
[----:B------:R-:W-:Y:S01]  /*69d0*/  LOP3.LUT R0, R0, 0x7f800000, RZ, 0xfc, !PT ;  /* 0x7f80000000007812 */ /* 0x000fe200078efcff */
[----:B------:R-:W-:Y:S06]  /*69e0*/  BRA `(.L_x_213) ;  /* 0x0000000000147947 */ /* 0x000fec0003800000 */
.L_x_207:
[----:B------:R-:W-:Y:S01]  /*69f0*/  LOP3.LUT R0, R29, 0x80000000, R0, 0x48, !PT ;  /* 0x800000001d007812 */ /* 0x000fe200078e4800 */
[----:B------:R-:W-:Y:S06]  /*6a00*/  BRA `(.L_x_213) ;  /* 0x00000000000c7947 */ /* 0x000fec0003800000 */
.L_x_206:
[----:B------:R-:W0:Y:S01]  /*6a10*/  MUFU.RSQ R0, -QNAN ;  /* 0xffc0000000007908 */ /* 0x000e220000001400 */
[----:B------:R-:W-:Y:S05]  /*6a20*/  BRA `(.L_x_213) ;  /* 0x0000000000047947 */ /* 0x000fea0003800000 */
.L_x_205:
[----:B------:R-:W-:-:S07]  /*6a30*/  FADD.FTZ R0, R0, R9 ;  /* 0x0000000900007221 */ /* 0x000fce0000010000 */
.L_x_213:
[----:B------:R-:W-:Y:S05]  /*6a40*/  BSYNC.RECONVERGENT B2 ;  /* 0x0000000000027941 */ /* 0x000fea0003800200 */
.L_x_203:
[----:B------:R-:W-:Y:S01]  /*6a50*/  HFMA2 R27, -RZ, RZ, 0, 0 ;  /* 0x00000000ff1b7431 */ /* 0x000fe200000001ff */
[----:B------:R-:W-:-:S04]  /*6a60*/  MOV R26, R24 ;  /* 0x00000018001a7202 */ /* 0x000fc80000000f00 */
[----:B0-----:R-:W-:Y:S05]  /*6a70*/  RET.REL.NODEC R26 `(_Z15nbodyStepKernelPKfS0_S0_S0_S0_S0_PfS1_S1_S1_S1_S1_S0_if) ;  /* 0xffffff941a607950 */ /* 0x001fea0003c3ffff */
.L_x_214:
[----:B------:R-:W-:-:S00]  /*6a80*/  BRA `(.L_x_214) ;  /* 0xfffffffc00fc7947 */ /* 0x000fc0000383ffff */
[----:B------:R-:W-:-:S00]  /*6a90*/  NOP ;  /* 0x0000000000007918 */ /* 0x000fc00000000000 */
        /* <DEDUP_REMOVED lines=14> */
.L_x_217:


//--------------------- .nv.shared.reserved.0     --------------------------
	.section	.nv.shared.reserved.0,"aw",@nobits
	.weak		__nv_reservedSMEM_offset_0_alias
	.size		__nv_reservedSMEM_offset_0_alias, 0, 64
	.other		__nv_reservedSMEM_offset_0_alias,@"STO_CUDA_RESERVED_SHARED STV_DEFAULT"
__nv_reservedSMEM_offset_0_alias:
	.zero		0
	.zero		64


//--------------------- .nv.constant0._Z15nbodyStepKernelPKfS0_S0_S0_S0_S0_PfS1_S1_S1_S1_S1_S0_if --------------------------
	.section	.nv.constant0._Z15nbodyStepKernelPKfS0_S0_S0_S0_S0_PfS1_S1_S1_S1_S1_S0_if,"a",@progbits
	.sectionflags	@""
	.align	4
.nv.constant0._Z15nbodyStepKernelPKfS0_S0_S0_S0_S0_PfS1_S1_S1_S1_S1_S0_if:
	.zero		1008


//--------------------- SYMBOLS --------------------------

	.type		.nv.reservedSmem.offset0,@object
	.size		.nv.reservedSmem.offset0,0x4
